	.target	sm_100a

	.elftype	@"ET_EXEC"


//--------------------- .note.nv.tkinfo           --------------------------
	.section	.note.nv.tkinfo,"",@"SHT_NOTE"
	.sectionflags	@"SHF_NOTE_NV_TKINFO"
	.tkinfo
        /*0018*/ 	.word	0x00000002
        /*0030*/ 	.string	""
        /*0030*/ 	.string	"ptxas"
        /*0030*/ 	.string	"Cuda compilation tools, release 13.0, V13.0.88"
        /*0030*/ 	.string	"Build cuda_13.0.r13.0/compiler.36424714_0"
        /*0030*/ 	.string	"-arch sm_100a -m 64 "



//--------------------- .note.nv.cuinfo           --------------------------
	.section	.note.nv.cuinfo,"",@"SHT_NOTE"
	.sectionflags	@"SHF_NOTE_NV_CUINFO"
        /*0018*/ 	.short	0x0002
        /*001a*/ 	.short	0x0064
        /*001c*/ 	.short	0x0082
	.zero		2


//--------------------- .nv.info                  --------------------------
	.section	.nv.info,"",@"SHT_CUDA_INFO"
	.align	4


	//----- nvinfo : EIATTR_REGCOUNT
	.align		4
        /*0000*/ 	.byte	0x04, 0x2f
        /*0002*/ 	.short	(.L_19 - .L_18)
	.align		4
.L_18:
        /*0004*/ 	.word	index@(_ZN7cutlass13device_kernelINS_4gemm6kernel13GemmUniversalIN4cute5tupleIJiiiiEEENS1_10collective13CollectiveMmaINS1_35MainloopSm100TmaUmmaWarpSpecializedILi5ELi2ELi4ENS5_IJNS4_1CILi1EEESB_SB_EEEEENS5_IJNSA_ILi64EEENSA_ILi128EEENSA_ILi32EEEEEENS_10tfloat32_tENS5_IJlSB_lEEESI_SJ_NS4_8TiledMMAINS4_8MMA_AtomIJNS4_17SM100_MMA_TF32_SSISI_SI_fLi64ELi128ELNS4_4UMMA5MajorE0ELSO_0ELNSN_7ScaleInE0ELSP_0EEEEEENS4_6LayoutISC_NS5_IJNSA_ILi0EEEST_ST_EEEEENS5_IJNS4_10UnderscoreESW_SW_EEEEENS4_13SM90_TMA_LOADENS4_14ComposedLayoutINS4_7SwizzleILi3ELi4ELi3EEENS4_18smem_ptr_flag_bitsILi32EEENSS_INS5_IJNSA_ILi8EEESG_EEENS5_IJSG_SB_EEEEEEEvNS4_8identityESZ_S19_vS1A_EENS_8epilogue10collective18CollectiveEpilogueINS1C_23Sm100TmaWarpSpecializedILi4ELi2ELi16ELb1ELb0EEEJSH_NS5_IJNSS_ISE_SB_EENSS_ISG_SB_EEEEESI_SJ_SI_SJ_NS1C_6fusion15FusionCallbacksIS1G_NS1K_17LinearCombinationISI_fSI_fLNS_15FloatRoundStyleE2EEESH_S1J_JEEENS4_5SM1004TMEM4LOAD26SM100_TMEM_LOAD_16dp128b8xESZ_S19_NS4_17SM75_U32x4_LDSM_NENS4_14SM90_TMA_STOREES19_NS4_17SM90_U32x4_STSM_NENS4_39AutoVectorizingCopyWithAssumedAlignmentILi128EEEEEEvvEEEEvNT_6ParamsE)
        /*0008*/ 	.word	0x0000005e


	//----- nvinfo : EIATTR_FRAME_SIZE
	.align		4
.L_19:
        /*000c*/ 	.byte	0x04, 0x11
        /*000e*/ 	.short	(.L_21 - .L_20)
	.align		4
.L_20:
        /*0010*/ 	.word	index@($__internal_2_$__cuda_sm10x_tcgen05_guardrail_trap_unallocated_columns_being_dealloced)
        /*0014*/ 	.word	0x00000000


	//----- nvinfo : EIATTR_FRAME_SIZE
	.align		4
.L_21:
        /*0018*/ 	.byte	0x04, 0x11
        /*001a*/ 	.short	(.L_23 - .L_22)
	.align		4
.L_22:
        /*001c*/ 	.word	index@($__internal_1_$__cuda_sm10x_tcgen05_guardrail_trap_phase_invalid_during_alloc)
        /*0020*/ 	.word	0x00000000


	//----- nvinfo : EIATTR_FRAME_SIZE
	.align		4
.L_23:
        /*0024*/ 	.byte	0x04, 0x11
        /*0026*/ 	.short	(.L_25 - .L_24)
	.align		4
.L_24:
        /*0028*/ 	.word	index@($__internal_0_$__cuda_sm10x_tcgen05_guardrail_trap_col_being_dealloced_not_returned_by_alloc)
        /*002c*/ 	.word	0x00000000


	//----- nvinfo : EIATTR_FRAME_SIZE
	.align		4
.L_25:
        /*0030*/ 	.byte	0x04, 0x11
        /*0032*/ 	.short	(.L_27 - .L_26)
	.align		4
.L_26:
        /*0034*/ 	.word	index@(_ZN7cutlass13device_kernelINS_4gemm6kernel13GemmUniversalIN4cute5tupleIJiiiiEEENS1_10collective13CollectiveMmaINS1_35MainloopSm100TmaUmmaWarpSpecializedILi5ELi2ELi4ENS5_IJNS4_1CILi1EEESB_SB_EEEEENS5_IJNSA_ILi64EEENSA_ILi128EEENSA_ILi32EEEEEENS_10tfloat32_tENS5_IJlSB_lEEESI_SJ_NS4_8TiledMMAINS4_8MMA_AtomIJNS4_17SM100_MMA_TF32_SSISI_SI_fLi64ELi128ELNS4_4UMMA5MajorE0ELSO_0ELNSN_7ScaleInE0ELSP_0EEEEEENS4_6LayoutISC_NS5_IJNSA_ILi0EEEST_ST_EEEEENS5_IJNS4_10UnderscoreESW_SW_EEEEENS4_13SM90_TMA_LOADENS4_14ComposedLayoutINS4_7SwizzleILi3ELi4ELi3EEENS4_18smem_ptr_flag_bitsILi32EEENSS_INS5_IJNSA_ILi8EEESG_EEENS5_IJSG_SB_EEEEEEEvNS4_8identityESZ_S19_vS1A_EENS_8epilogue10collective18CollectiveEpilogueINS1C_23Sm100TmaWarpSpecializedILi4ELi2ELi16ELb1ELb0EEEJSH_NS5_IJNSS_ISE_SB_EENSS_ISG_SB_EEEEESI_SJ_SI_SJ_NS1C_6fusion15FusionCallbacksIS1G_NS1K_17LinearCombinationISI_fSI_fLNS_15FloatRoundStyleE2EEESH_S1J_JEEENS4_5SM1004TMEM4LOAD26SM100_TMEM_LOAD_16dp128b8xESZ_S19_NS4_17SM75_U32x4_LDSM_NENS4_14SM90_TMA_STOREES19_NS4_17SM90_U32x4_STSM_NENS4_39AutoVectorizingCopyWithAssumedAlignmentILi128EEEEEEvvEEEEvNT_6ParamsE)
        /*0038*/ 	.word	0x00000000


	//----- nvinfo : EIATTR_MIN_STACK_SIZE
	.align		4
.L_27:
        /*003c*/ 	.byte	0x04, 0x12
        /*003e*/ 	.short	(.L_29 - .L_28)
	.align		4
.L_28:
        /*0040*/ 	.word	index@(_ZN7cutlass13device_kernelINS_4gemm6kernel13GemmUniversalIN4cute5tupleIJiiiiEEENS1_10collective13CollectiveMmaINS1_35MainloopSm100TmaUmmaWarpSpecializedILi5ELi2ELi4ENS5_IJNS4_1CILi1EEESB_SB_EEEEENS5_IJNSA_ILi64EEENSA_ILi128EEENSA_ILi32EEEEEENS_10tfloat32_tENS5_IJlSB_lEEESI_SJ_NS4_8TiledMMAINS4_8MMA_AtomIJNS4_17SM100_MMA_TF32_SSISI_SI_fLi64ELi128ELNS4_4UMMA5MajorE0ELSO_0ELNSN_7ScaleInE0ELSP_0EEEEEENS4_6LayoutISC_NS5_IJNSA_ILi0EEEST_ST_EEEEENS5_IJNS4_10UnderscoreESW_SW_EEEEENS4_13SM90_TMA_LOADENS4_14ComposedLayoutINS4_7SwizzleILi3ELi4ELi3EEENS4_18smem_ptr_flag_bitsILi32EEENSS_INS5_IJNSA_ILi8EEESG_EEENS5_IJSG_SB_EEEEEEEvNS4_8identityESZ_S19_vS1A_EENS_8epilogue10collective18CollectiveEpilogueINS1C_23Sm100TmaWarpSpecializedILi4ELi2ELi16ELb1ELb0EEEJSH_NS5_IJNSS_ISE_SB_EENSS_ISG_SB_EEEEESI_SJ_SI_SJ_NS1C_6fusion15FusionCallbacksIS1G_NS1K_17LinearCombinationISI_fSI_fLNS_15FloatRoundStyleE2EEESH_S1J_JEEENS4_5SM1004TMEM4LOAD26SM100_TMEM_LOAD_16dp128b8xESZ_S19_NS4_17SM75_U32x4_LDSM_NENS4_14SM90_TMA_STOREES19_NS4_17SM90_U32x4_STSM_NENS4_39AutoVectorizingCopyWithAssumedAlignmentILi128EEEEEEvvEEEEvNT_6ParamsE)
        /*0044*/ 	.word	0x00000000
.L_29:


//--------------------- .nv.compat                --------------------------
	.section	.nv.compat,"",@"SHT_CUDA_COMPAT_INFO"
	.align	4
        /*0000*/ 	.byte	0x02, 0x09, 0x01, 0x00, 0x02, 0x02, 0x02, 0x00, 0x02, 0x05, 0x05, 0x00, 0x03, 0x07, 0x01, 0x01
        /*0010*/ 	.byte	0x02, 0x03, 0x01, 0x00, 0x02, 0x06, 0x01, 0x00, 0x04, 0x0b, 0x08, 0x00, 0x09, 0x00, 0x00, 0x00
        /*0020*/ 	.byte	0x00, 0x00, 0x00, 0x00


//--------------------- .nv.info._ZN7cutlass13device_kernelINS_4gemm6kernel13GemmUniversalIN4cute5tupleIJiiiiEEENS1_10collective13CollectiveMmaINS1_35MainloopSm100TmaUmmaWarpSpecializedILi5ELi2ELi4ENS5_IJNS4_1CILi1EEESB_SB_EEEEENS5_IJNSA_ILi64EEENSA_ILi128EEENSA_ILi32EEEEEENS_10tfloat32_tENS5_IJlSB_lEEESI_SJ_NS4_8TiledMMAINS4_8MMA_AtomIJNS4_17SM100_MMA_TF32_SSISI_SI_fLi64ELi128ELNS4_4UMMA5MajorE0ELSO_0ELNSN_7ScaleInE0ELSP_0EEEEEENS4_6LayoutISC_NS5_IJNSA_ILi0EEEST_ST_EEEEENS5_IJNS4_10UnderscoreESW_SW_EEEEENS4_13SM90_TMA_LOADENS4_14ComposedLayoutINS4_7SwizzleILi3ELi4ELi3EEENS4_18smem_ptr_flag_bitsILi32EEENSS_INS5_IJNSA_ILi8EEESG_EEENS5_IJSG_SB_EEEEEEEvNS4_8identityESZ_S19_vS1A_EENS_8epilogue10collective18CollectiveEpilogueINS1C_23Sm100TmaWarpSpecializedILi4ELi2ELi16ELb1ELb0EEEJSH_NS5_IJNSS_ISE_SB_EENSS_ISG_SB_EEEEESI_SJ_SI_SJ_NS1C_6fusion15FusionCallbacksIS1G_NS1K_17LinearCombinationISI_fSI_fLNS_15FloatRoundStyleE2EEESH_S1J_JEEENS4_5SM1004TMEM4LOAD26SM100_TMEM_LOAD_16dp128b8xESZ_S19_NS4_17SM75_U32x4_LDSM_NENS4_14SM90_TMA_STOREES19_NS4_17SM90_U32x4_STSM_NENS4_39AutoVectorizingCopyWithAssumedAlignmentILi128EEEEEEvvEEEEvNT_6ParamsE --------------------------
	.section	.nv.info._ZN7cutlass13device_kernelINS_4gemm6kernel13GemmUniversalIN4cute5tupleIJiiiiEEENS1_10collective13CollectiveMmaINS1_35MainloopSm100TmaUmmaWarpSpecializedILi5ELi2ELi4ENS5_IJNS4_1CILi1EEESB_SB_EEEEENS5_IJNSA_ILi64EEENSA_ILi128EEENSA_ILi32EEEEEENS_10tfloat32_tENS5_IJlSB_lEEESI_SJ_NS4_8TiledMMAINS4_8MMA_AtomIJNS4_17SM100_MMA_TF32_SSISI_SI_fLi64ELi128ELNS4_4UMMA5MajorE0ELSO_0ELNSN_7ScaleInE0ELSP_0EEEEEENS4_6LayoutISC_NS5_IJNSA_ILi0EEEST_ST_EEEEENS5_IJNS4_10UnderscoreESW_SW_EEEEENS4_13SM90_TMA_LOADENS4_14ComposedLayoutINS4_7SwizzleILi3ELi4ELi3EEENS4_18smem_ptr_flag_bitsILi32EEENSS_INS5_IJNSA_ILi8EEESG_EEENS5_IJSG_SB_EEEEEEEvNS4_8identityESZ_S19_vS1A_EENS_8epilogue10collective18CollectiveEpilogueINS1C_23Sm100TmaWarpSpecializedILi4ELi2ELi16ELb1ELb0EEEJSH_NS5_IJNSS_ISE_SB_EENSS_ISG_SB_EEEEESI_SJ_SI_SJ_NS1C_6fusion15FusionCallbacksIS1G_NS1K_17LinearCombinationISI_fSI_fLNS_15FloatRoundStyleE2EEESH_S1J_JEEENS4_5SM1004TMEM4LOAD26SM100_TMEM_LOAD_16dp128b8xESZ_S19_NS4_17SM75_U32x4_LDSM_NENS4_14SM90_TMA_STOREES19_NS4_17SM90_U32x4_STSM_NENS4_39AutoVectorizingCopyWithAssumedAlignmentILi128EEEEEEvvEEEEvNT_6ParamsE,"",@"SHT_CUDA_INFO"
	.sectionflags	@""
	.align	4


	//----- nvinfo : EIATTR_CUDA_API_VERSION
	.align		4
        /*0000*/ 	.byte	0x04, 0x37
        /*0002*/ 	.short	(.L_31 - .L_30)
.L_30:
        /*0004*/ 	.word	0x00000082


	//----- nvinfo : EIATTR_KPARAM_INFO
	.align		4
.L_31:
        /*0008*/ 	.byte	0x04, 0x17
        /*000a*/ 	.short	(.L_33 - .L_32)
.L_32:
        /*000c*/ 	.word	0x00000000
        /*0010*/ 	.short	0x0000
        /*0012*/ 	.short	0x0000
        /*0014*/ 	.byte	0x00, 0xf0, 0x01, 0x20


	//----- nvinfo : EIATTR_AT_ENTRY_FRAGMENTS
	.align		4
.L_33:
        /*0018*/ 	.byte	0x04, 0x4f
        /*001a*/ 	.short	(.L_35 - .L_34)


	//   ....[0]....
.L_34:
        /*001c*/ 	.word	0x00000006


	//----- nvinfo : EIATTR_RESERVED_SMEM_USED
	.align		4
.L_35:
        /*0020*/ 	.byte	0x01, 0x41
	.zero		2


	//----- nvinfo : EIATTR_SPARSE_MMA_MASK
	.align		4
        /*0024*/ 	.byte	0x03, 0x50
        /*0026*/ 	.short	0x0000


	//----- nvinfo : EIATTR_TCGEN05_1CTA_USED
	.align		4
        /*0028*/ 	.byte	0x01, 0x51
	.zero		2


	//----- nvinfo : EIATTR_MAXREG_COUNT
	.align		4
        /*002c*/ 	.byte	0x03, 0x1b
        /*002e*/ 	.short	0x00ff


	//----- nvinfo : EIATTR_NUM_BARRIERS
	.align		4
        /*0030*/ 	.byte	0x02, 0x4c
        /*0032*/ 	.byte	0x07
	.zero		1


	//----- nvinfo : EIATTR_EXTERNS
	.align		4
        /*0034*/ 	.byte	0x04, 0x0f
        /*0036*/ 	.short	(.L_37 - .L_36)


	//   ....[0]....
	.align		4
.L_36:
        /*0038*/ 	.word	index@(__assertfail)


	//----- nvinfo : EIATTR_MERCURY_ISA_VERSION
	.align		4
.L_37:
        /*003c*/ 	.byte	0x03, 0x5f
        /*003e*/ 	.short	0x0101


	//----- nvinfo : EIATTR_INT_WARP_WIDE_INSTR_OFFSETS
	.align		4
        /*0040*/ 	.byte	0x04, 0x31
        /*0042*/ 	.short	(.L_39 - .L_38)


	//   ....[0]....
.L_38:
        /*0044*/ 	.word	0x00001e00


	//   ....[1]....
        /*0048*/ 	.word	0x00003930


	//   ....[2]....
        /*004c*/ 	.word	0x00003960


	//   ....[3]....
        /*0050*/ 	.word	0x000039b0


	//   ....[4]....
        /*0054*/ 	.word	0x000042c0


	//   ....[5]....
        /*0058*/ 	.word	0x00004320


	//   ....[6]....
        /*005c*/ 	.word	0x00004400


	//   ....[7]....
        /*0060*/ 	.word	0x00004470


	//   ....[8]....
        /*0064*/ 	.word	0x00004580


	//   ....[9]....
        /*0068*/ 	.word	0x00004610


	//   ....[10]....
        /*006c*/ 	.word	0x000047e0


	//   ....[11]....
        /*0070*/ 	.word	0x00004940


	//----- nvinfo : EIATTR_COOP_GROUP_MASK_REGIDS
	.align		4
.L_39:
        /*0074*/ 	.byte	0x04, 0x29
        /*0076*/ 	.short	(.L_41 - .L_40)


	//   ....[0]....
.L_40:
        /*0078*/ 	.word	0xffffffff


	//   ....[1]....
        /*007c*/ 	.word	0xffffffff


	//   ....[2]....
        /*0080*/ 	.word	0xffffffff


	//   ....[3]....
        /*0084*/ 	.word	0xffffffff


	//   ....[4]....
        /*0088*/ 	.word	0xffffffff


	//   ....[5]....
        /*008c*/ 	.word	0xffffffff


	//   ....[6]....
        /*0090*/ 	.word	0xffffffff


	//   ....[7]....
        /*0094*/ 	.word	0xffffffff


	//   ....[8]....
        /*0098*/ 	.word	0xffffffff


	//   ....[9]....
        /*009c*/ 	.word	0xffffffff


	//   ....[10]....
        /*00a0*/ 	.word	0xffffffff


	//   ....[11]....
        /*00a4*/ 	.word	0xffffffff


	//   ....[12]....
        /*00a8*/ 	.word	0xffffffff


	//----- nvinfo : EIATTR_COOP_GROUP_INSTR_OFFSETS
	.align		4
.L_41:
        /*00ac*/ 	.byte	0x04, 0x28
        /*00ae*/ 	.short	(.L_43 - .L_42)


	//   ....[0]....
.L_42:
        /*00b0*/ 	.word	0x00000090


	//   ....[1]....
        /*00b4*/ 	.word	0x000004d0


	//   ....[2]....
        /*00b8*/ 	.word	0x00000660


	//   ....[3]....
        /*00bc*/ 	.word	0x00000800


	//   ....[4]....
        /*00c0*/ 	.word	0x00000900


	//   ....[5]....
        /*00c4*/ 	.word	0x00000a70


	//   ....[6]....
        /*00c8*/ 	.word	0x00000c10


	//   ....[7]....
        /*00cc*/ 	.word	0x00001ce0


	//   ....[8]....
        /*00d0*/ 	.word	0x00002b50


	//   ....[9]....
        /*00d4*/ 	.word	0x00002d60


	//   ....[10]....
        /*00d8*/ 	.word	0x00002d90


	//   ....[11]....
        /*00dc*/ 	.word	0x00003820


	//   ....[12]....
        /*00e0*/ 	.word	0x00003a50


	//----- nvinfo : EIATTR_VRC_CTA_INIT_COUNT
	.align		4
.L_43:
        /*00e4*/ 	.byte	0x02, 0x4a
        /*00e6*/ 	.byte	0x80
	.zero		1


	//----- nvinfo : EIATTR_SYSCALL_OFFSETS
	.align		4
        /*00e8*/ 	.byte	0x04, 0x46
        /*00ea*/ 	.short	(.L_45 - .L_44)


	//   ....[0]....
.L_44:
        /*00ec*/ 	.word	0x00005400


	//   ....[1]....
        /*00f0*/ 	.word	0x000054f0


	//   ....[2]....
        /*00f4*/ 	.word	0x00005d20


	//   ....[3]....
        /*00f8*/ 	.word	0x000066e0


	//   ....[4]....
        /*00fc*/ 	.word	0x00007040


	//   ....[5]....
        /*0100*/ 	.word	0x000079a0


	//----- nvinfo : EIATTR_MBARRIER_INSTR_OFFSETS
	.align		4
.L_45:
        /*0104*/ 	.byte	0x04, 0x39
        /*0106*/ 	.short	(.L_47 - .L_46)


	//   ....[0]....
.L_46:
        /*0108*/ 	.word	0x000005b0
        /*010c*/ 	.word	0x000000ff
        /*0110*/ 	.word	0x00000000
        /*0114*/ 	.short	0x0100
        /*0116*/ 	.byte	0x05
	.zero		1


	//   ....[1]....
        /*0118*/ 	.word	0x000005c0
        /*011c*/ 	.word	0x000000ff
        /*0120*/ 	.word	0x00000028
        /*0124*/ 	.short	0x0100
        /*0126*/ 	.byte	0x05
	.zero		1


	//   ....[2]....
        /*0128*/ 	.word	0x000005d0
        /*012c*/ 	.word	0x000000ff
        /*0130*/ 	.word	0x00000008
        /*0134*/ 	.short	0x0100
        /*0136*/ 	.byte	0x05
	.zero		1


	//   ....[3]....
        /*0138*/ 	.word	0x000005e0
        /*013c*/ 	.word	0x000000ff
        /*0140*/ 	.word	0x00000030
        /*0144*/ 	.short	0x0100
        /*0146*/ 	.byte	0x05
	.zero		1


	//   ....[4]....
        /*0148*/ 	.word	0x000005f0
        /*014c*/ 	.word	0x000000ff
        /*0150*/ 	.word	0x00000010
        /*0154*/ 	.short	0x0100
        /*0156*/ 	.byte	0x05
	.zero		1


	//   ....[5]....
        /*0158*/ 	.word	0x00000600
        /*015c*/ 	.word	0x000000ff
        /*0160*/ 	.word	0x00000038
        /*0164*/ 	.short	0x0100
        /*0166*/ 	.byte	0x05
	.zero		1


	//   ....[6]....
        /*0168*/ 	.word	0x00000610
        /*016c*/ 	.word	0x000000ff
        /*0170*/ 	.word	0x00000018
        /*0174*/ 	.short	0x0100
        /*0176*/ 	.byte	0x05
	.zero		1


	//   ....[7]....
        /*0178*/ 	.word	0x00000620
        /*017c*/ 	.word	0x000000ff
        /*0180*/ 	.word	0x00000040
        /*0184*/ 	.short	0x0100
        /*0186*/ 	.byte	0x05
	.zero		1


	//   ....[8]....
        /*0188*/ 	.word	0x00000630
        /*018c*/ 	.word	0x000000ff
        /*0190*/ 	.word	0x00000020
        /*0194*/ 	.short	0x0100
        /*0196*/ 	.byte	0x05
	.zero		1


	//   ....[9]....
        /*0198*/ 	.word	0x00000640
        /*019c*/ 	.word	0x000000ff
        /*01a0*/ 	.word	0x00000048
        /*01a4*/ 	.short	0x0100
        /*01a6*/ 	.byte	0x05
	.zero		1


	//   ....[10]....
        /*01a8*/ 	.word	0x00000770
        /*01ac*/ 	.word	0x000000ff
        /*01b0*/ 	.word	0x00000050
        /*01b4*/ 	.short	0x0100
        /*01b6*/ 	.byte	0x07
	.zero		1


	//   ....[11]....
        /*01b8*/ 	.word	0x00000780
        /*01bc*/ 	.word	0x000000ff
        /*01c0*/ 	.word	0x00000070
        /*01c4*/ 	.short	0x0100
        /*01c6*/ 	.byte	0x07
	.zero		1


	//   ....[12]....
        /*01c8*/ 	.word	0x00000790
        /*01cc*/ 	.word	0x000000ff
        /*01d0*/ 	.word	0x00000058
        /*01d4*/ 	.short	0x0100
        /*01d6*/ 	.byte	0x07
	.zero		1


	//   ....[13]....
        /*01d8*/ 	.word	0x000007a0
        /*01dc*/ 	.word	0x000000ff
        /*01e0*/ 	.word	0x00000078
        /*01e4*/ 	.short	0x0100
        /*01e6*/ 	.byte	0x07
	.zero		1


	//   ....[14]....
        /*01e8*/ 	.word	0x000007b0
        /*01ec*/ 	.word	0x000000ff
        /*01f0*/ 	.word	0x00000060
        /*01f4*/ 	.short	0x0100
        /*01f6*/ 	.byte	0x07
	.zero		1


	//   ....[15]....
        /*01f8*/ 	.word	0x000007c0
        /*01fc*/ 	.word	0x000000ff
        /*0200*/ 	.word	0x00000080
        /*0204*/ 	.short	0x0100
        /*0206*/ 	.byte	0x07
	.zero		1


	//   ....[16]....
        /*0208*/ 	.word	0x000007d0
        /*020c*/ 	.word	0x000000ff
        /*0210*/ 	.word	0x00000068
        /*0214*/ 	.short	0x0100
        /*0216*/ 	.byte	0x07
	.zero		1


	//   ....[17]....
        /*0218*/ 	.word	0x000007e0
        /*021c*/ 	.word	0x000000ff
        /*0220*/ 	.word	0x00000088
        /*0224*/ 	.short	0x0100
        /*0226*/ 	.byte	0x07
	.zero		1


	//   ....[18]....
        /*0228*/ 	.word	0x000008d0
        /*022c*/ 	.word	0x000000ff
        /*0230*/ 	.word	0x00000090
        /*0234*/ 	.short	0x0100
        /*0236*/ 	.byte	0x05
	.zero		1


	//   ....[19]....
        /*0238*/ 	.word	0x000008e0
        /*023c*/ 	.word	0x000000ff
        /*0240*/ 	.word	0x00000098
        /*0244*/ 	.short	0x0100
        /*0246*/ 	.byte	0x05
	.zero		1


	//   ....[20]....
        /*0248*/ 	.word	0x00000a20
        /*024c*/ 	.word	0x000000ff
        /*0250*/ 	.word	0x000000a0
        /*0254*/ 	.short	0x0100
        /*0256*/ 	.byte	0x05
	.zero		1


	//   ....[21]....
        /*0258*/ 	.word	0x00000a30
        /*025c*/ 	.word	0x000000ff
        /*0260*/ 	.word	0x000000b0
        /*0264*/ 	.short	0x0100
        /*0266*/ 	.byte	0x05
	.zero		1


	//   ....[22]....
        /*0268*/ 	.word	0x00000a40
        /*026c*/ 	.word	0x000000ff
        /*0270*/ 	.word	0x000000a8
        /*0274*/ 	.short	0x0100
        /*0276*/ 	.byte	0x05
	.zero		1


	//   ....[23]....
        /*0278*/ 	.word	0x00000a50
        /*027c*/ 	.word	0x000000ff
        /*0280*/ 	.word	0x000000b8
        /*0284*/ 	.short	0x0100
        /*0286*/ 	.byte	0x05
	.zero		1


	//   ....[24]....
        /*0288*/ 	.word	0x00000b80
        /*028c*/ 	.word	0x000000ff
        /*0290*/ 	.word	0x000000c0
        /*0294*/ 	.short	0x0100
        /*0296*/ 	.byte	0x07
	.zero		1


	//   ....[25]....
        /*0298*/ 	.word	0x00000b90
        /*029c*/ 	.word	0x000000ff
        /*02a0*/ 	.word	0x000000e0
        /*02a4*/ 	.short	0x0100
        /*02a6*/ 	.byte	0x07
	.zero		1


	//   ....[26]....
        /*02a8*/ 	.word	0x00000ba0
        /*02ac*/ 	.word	0x000000ff
        /*02b0*/ 	.word	0x000000c8
        /*02b4*/ 	.short	0x0100
        /*02b6*/ 	.byte	0x07
	.zero		1


	//   ....[27]....
        /*02b8*/ 	.word	0x00000bb0
        /*02bc*/ 	.word	0x000000ff
        /*02c0*/ 	.word	0x000000e8
        /*02c4*/ 	.short	0x0100
        /*02c6*/ 	.byte	0x07
	.zero		1


	//   ....[28]....
        /*02c8*/ 	.word	0x00000bc0
        /*02cc*/ 	.word	0x000000ff
        /*02d0*/ 	.word	0x000000d0
        /*02d4*/ 	.short	0x0100
        /*02d6*/ 	.byte	0x07
	.zero		1


	//   ....[29]....
        /*02d8*/ 	.word	0x00000bd0
        /*02dc*/ 	.word	0x000000ff
        /*02e0*/ 	.word	0x000000f0
        /*02e4*/ 	.short	0x0100
        /*02e6*/ 	.byte	0x07
	.zero		1


	//   ....[30]....
        /*02e8*/ 	.word	0x00000be0
        /*02ec*/ 	.word	0x000000ff
        /*02f0*/ 	.word	0x000000d8
        /*02f4*/ 	.short	0x0100
        /*02f6*/ 	.byte	0x07
	.zero		1


	//   ....[31]....
        /*02f8*/ 	.word	0x00000bf0
        /*02fc*/ 	.word	0x000000ff
        /*0300*/ 	.word	0x000000f8
        /*0304*/ 	.short	0x0100
        /*0306*/ 	.byte	0x07
	.zero		1


	//   ....[32]....
        /*0308*/ 	.word	0x00000ce0
        /*030c*/ 	.word	0x000000ff
        /*0310*/ 	.word	0x00000100
        /*0314*/ 	.short	0x0100
        /*0316*/ 	.byte	0x05
	.zero		1


	//   ....[33]....
        /*0318*/ 	.word	0x00000cf0
        /*031c*/ 	.word	0x000000ff
        /*0320*/ 	.word	0x00000110
        /*0324*/ 	.short	0x0100
        /*0326*/ 	.byte	0x05
	.zero		1


	//   ....[34]....
        /*0328*/ 	.word	0x00000d00
        /*032c*/ 	.word	0x000000ff
        /*0330*/ 	.word	0x00000108
        /*0334*/ 	.short	0x0100
        /*0336*/ 	.byte	0x05
	.zero		1


	//   ....[35]....
        /*0338*/ 	.word	0x00000d10
        /*033c*/ 	.word	0x000000ff
        /*0340*/ 	.word	0x00000118
        /*0344*/ 	.short	0x0100
        /*0346*/ 	.byte	0x05
	.zero		1


	//   ....[36]....
        /*0348*/ 	.word	0x000015e0
        /*034c*/ 	.word	0x00000002
        /*0350*/ 	.word	0x00000110
        /*0354*/ 	.short	0x010a
        /*0356*/ 	.byte	0xff
	.zero		1


	//   ....[37]....
        /*0358*/ 	.word	0x00001610
        /*035c*/ 	.word	0x00000002
        /*0360*/ 	.word	0x00000100
        /*0364*/ 	.short	0x0101
        /*0366*/ 	.byte	0xff
	.zero		1


	//   ....[38]....
        /*0368*/ 	.word	0x000016e0
        /*036c*/ 	.word	0x000000ff
        /*0370*/ 	.word	0x00000028
        /*0374*/ 	.short	0x010a
        /*0376*/ 	.byte	0x08
	.zero		1


	//   ....[39]....
        /*0378*/ 	.word	0x00001780
        /*037c*/ 	.word	0x000000ff
        /*0380*/ 	.word	0x00000028
        /*0384*/ 	.short	0x010a
        /*0386*/ 	.byte	0x21
	.zero		1


	//   ....[40]....
        /*0388*/ 	.word	0x000018d0
        /*038c*/ 	.word	0x000000ff
        /*0390*/ 	.word	0x00000028
        /*0394*/ 	.short	0x010a
        /*0396*/ 	.byte	0x08
	.zero		1


	//   ....[41]....
        /*0398*/ 	.word	0x000019e0
        /*039c*/ 	.word	0x000000ff
        /*03a0*/ 	.word	0x00000098
        /*03a4*/ 	.short	0x0101
        /*03a6*/ 	.byte	0x04
	.zero		1


	//   ....[42]....
        /*03a8*/ 	.word	0x00001a00
        /*03ac*/ 	.word	0x000000ff
        /*03b0*/ 	.word	0x00000028
        /*03b4*/ 	.short	0x010a
        /*03b6*/ 	.byte	0x08
	.zero		1


	//   ....[43]....
        /*03b8*/ 	.word	0x00001a80
        /*03bc*/ 	.word	0x000000ff
        /*03c0*/ 	.word	0x00000028
        /*03c4*/ 	.short	0x010a
        /*03c6*/ 	.byte	0x11
	.zero		1


	//   ....[44]....
        /*03c8*/ 	.word	0x00001bd0
        /*03cc*/ 	.word	0x000000ff
        /*03d0*/ 	.word	0x00000028
        /*03d4*/ 	.short	0x010a
        /*03d6*/ 	.byte	0x08
	.zero		1


	//   ....[45]....
        /*03d8*/ 	.word	0x00001d10
        /*03dc*/ 	.word	0x00000002
        /*03e0*/ 	.word	0x000000a0
        /*03e4*/ 	.short	0x010a
        /*03e6*/ 	.byte	0xff
	.zero		1


	//   ....[46]....
        /*03e8*/ 	.word	0x00001dd0
        /*03ec*/ 	.word	0x00000002
        /*03f0*/ 	.word	0x00000000
        /*03f4*/ 	.short	0x0101
        /*03f6*/ 	.byte	0xff
	.zero		1


	//   ....[47]....
        /*03f8*/ 	.word	0x00002330
        /*03fc*/ 	.word	0x000000ff
        /*0400*/ 	.word	0x00000000
        /*0404*/ 	.short	0x010a
        /*0406*/ 	.byte	0x05
	.zero		1


	//   ....[48]....
        /*0408*/ 	.word	0x000023c0
        /*040c*/ 	.word	0x000000ff
        /*0410*/ 	.word	0x00000000
        /*0414*/ 	.short	0x010a
        /*0416*/ 	.byte	0x05
	.zero		1


	//   ....[49]....
        /*0418*/ 	.word	0x00002450
        /*041c*/ 	.word	0x000000ff
        /*0420*/ 	.word	0x00000000
        /*0424*/ 	.short	0x010a
        /*0426*/ 	.byte	0x05
	.zero		1


	//   ....[50]....
        /*0428*/ 	.word	0x000024e0
        /*042c*/ 	.word	0x000000ff
        /*0430*/ 	.word	0x00000000
        /*0434*/ 	.short	0x010a
        /*0436*/ 	.byte	0x05
	.zero		1


	//   ....[51]....
        /*0438*/ 	.word	0x00002580
        /*043c*/ 	.word	0x00000000
        /*0440*/ 	.word	0x00000000
        /*0444*/ 	.short	0x010a
        /*0446*/ 	.byte	0xff
	.zero		1


	//   ....[52]....
        /*0448*/ 	.word	0x000026a0
        /*044c*/ 	.word	0x00000000
        /*0450*/ 	.word	0x00000100
        /*0454*/ 	.short	0x010a
        /*0456*/ 	.byte	0xff
	.zero		1


	//   ....[53]....
        /*0458*/ 	.word	0x00002710
        /*045c*/ 	.word	0x00000000
        /*0460*/ 	.word	0x00000000
        /*0464*/ 	.short	0x0101
        /*0466*/ 	.byte	0xff
	.zero		1


	//   ....[54]....
        /*0468*/ 	.word	0x00002730
        /*046c*/ 	.word	0x000000ff
        /*0470*/ 	.word	0x000000b0
        /*0474*/ 	.short	0x010a
        /*0476*/ 	.byte	0x05
	.zero		1


	//   ....[55]....
        /*0478*/ 	.word	0x00002850
        /*047c*/ 	.word	0x00000000
        /*0480*/ 	.word	0x000000a0
        /*0484*/ 	.short	0x010a
        /*0486*/ 	.byte	0xff
	.zero		1


	//   ....[56]....
        /*0488*/ 	.word	0x00002950
        /*048c*/ 	.word	0x00000000
        /*0490*/ 	.word	0x00000000
        /*0494*/ 	.short	0x0101
        /*0496*/ 	.byte	0xff
	.zero		1


	//   ....[57]....
        /*0498*/ 	.word	0x000029e0
        /*049c*/ 	.word	0x000000ff
        /*04a0*/ 	.word	0x000000b0
        /*04a4*/ 	.short	0x0106
        /*04a6*/ 	.byte	0x05
	.zero		1


	//   ....[58]....
        /*04a8*/ 	.word	0x00002a00
        /*04ac*/ 	.word	0x000000ff
        /*04b0*/ 	.word	0x000000b0
        /*04b4*/ 	.short	0x010a
        /*04b6*/ 	.byte	0x05
	.zero		1


	//   ....[59]....
        /*04b8*/ 	.word	0x00002a90
        /*04bc*/ 	.word	0x000000ff
        /*04c0*/ 	.word	0x000000b0
        /*04c4*/ 	.short	0x0106
        /*04c6*/ 	.byte	0x04
	.zero		1


	//   ....[60]....
        /*04c8*/ 	.word	0x00002ad0
        /*04cc*/ 	.word	0x00000000
        /*04d0*/ 	.word	0x000000b0
        /*04d4*/ 	.short	0x010a
        /*04d6*/ 	.byte	0xff
	.zero		1


	//   ....[61]....
        /*04d8*/ 	.word	0x00003010
        /*04dc*/ 	.word	0x00000000
        /*04e0*/ 	.word	0x000000a0
        /*04e4*/ 	.short	0x010a
        /*04e6*/ 	.byte	0xff
	.zero		1


	//   ....[62]....
        /*04e8*/ 	.word	0x00003110
        /*04ec*/ 	.word	0x00000003
        /*04f0*/ 	.word	0x00000000
        /*04f4*/ 	.short	0x0101
        /*04f6*/ 	.byte	0xff
	.zero		1


	//   ....[63]....
        /*04f8*/ 	.word	0x00003120
        /*04fc*/ 	.word	0x000000ff
        /*0500*/ 	.word	0x00000000
        /*0504*/ 	.short	0x010a
        /*0506*/ 	.byte	0x06
	.zero		1


	//   ....[64]....
        /*0508*/ 	.word	0x000031a0
        /*050c*/ 	.word	0x000000ff
        /*0510*/ 	.word	0x000000e0
        /*0514*/ 	.short	0x010a
        /*0516*/ 	.byte	0x07
	.zero		1


	//   ....[65]....
        /*0518*/ 	.word	0x00003280
        /*051c*/ 	.word	0x000000ff
        /*0520*/ 	.word	0x00000000
        /*0524*/ 	.short	0x010a
        /*0526*/ 	.byte	0x06
	.zero		1


	//   ....[66]....
        /*0528*/ 	.word	0x000033b0
        /*052c*/ 	.word	0x000000ff
        /*0530*/ 	.word	0x00000000
        /*0534*/ 	.short	0x010a
        /*0536*/ 	.byte	0x1a
	.zero		1


	//   ....[67]....
        /*0538*/ 	.word	0x00003650
        /*053c*/ 	.word	0x000000ff
        /*0540*/ 	.word	0x00000000
        /*0544*/ 	.short	0x010a
        /*0546*/ 	.byte	0x06
	.zero		1


	//   ....[68]....
        /*0548*/ 	.word	0x000036e0
        /*054c*/ 	.word	0x000000ff
        /*0550*/ 	.word	0x00000000
        /*0554*/ 	.short	0x010a
        /*0556*/ 	.byte	0x06
	.zero		1


	//   ....[69]....
        /*0558*/ 	.word	0x00003770
        /*055c*/ 	.word	0x000000ff
        /*0560*/ 	.word	0x00000000
        /*0564*/ 	.short	0x010a
        /*0566*/ 	.byte	0x06
	.zero		1


	//   ....[70]....
        /*0568*/ 	.word	0x00003800
        /*056c*/ 	.word	0x000000ff
        /*0570*/ 	.word	0x00000000
        /*0574*/ 	.short	0x010a
        /*0576*/ 	.byte	0x07
	.zero		1


	//   ....[71]....
        /*0578*/ 	.word	0x00003c70
        /*057c*/ 	.word	0x00000000
        /*0580*/ 	.word	0x000000a0
        /*0584*/ 	.short	0x010a
        /*0586*/ 	.byte	0xff
	.zero		1


	//   ....[72]....
        /*0588*/ 	.word	0x00003d30
        /*058c*/ 	.word	0x00000000
        /*0590*/ 	.word	0x00000000
        /*0594*/ 	.short	0x0101
        /*0596*/ 	.byte	0xff
	.zero		1


	//   ....[73]....
        /*0598*/ 	.word	0x00004050
        /*059c*/ 	.word	0x000000ff
        /*05a0*/ 	.word	0x00000098
        /*05a4*/ 	.short	0x010a
        /*05a6*/ 	.byte	0x07
	.zero		1


	//   ....[74]....
        /*05a8*/ 	.word	0x00004240
        /*05ac*/ 	.word	0x000000ff
        /*05b0*/ 	.word	0x00000070
        /*05b4*/ 	.short	0x010a
        /*05b6*/ 	.byte	0x07
	.zero		1


	//   ....[75]....
        /*05b8*/ 	.word	0x000043b0
        /*05bc*/ 	.word	0x000000ff
        /*05c0*/ 	.word	0x00000050
        /*05c4*/ 	.short	0x010b
        /*05c6*/ 	.byte	0x07
	.zero		1


	//   ....[76]....
        /*05c8*/ 	.word	0x000043c0
        /*05cc*/ 	.word	0x000000ff
        /*05d0*/ 	.word	0x00000000
        /*05d4*/ 	.short	0x0101
        /*05d6*/ 	.byte	0x08
	.zero		1


	//   ....[77]....
        /*05d8*/ 	.word	0x000043d0
        /*05dc*/ 	.word	0x000000ff
        /*05e0*/ 	.word	0x00000078
        /*05e4*/ 	.short	0x010a
        /*05e6*/ 	.byte	0x07
	.zero		1


	//   ....[78]....
        /*05e8*/ 	.word	0x00004520
        /*05ec*/ 	.word	0x000000ff
        /*05f0*/ 	.word	0x00000058
        /*05f4*/ 	.short	0x010b
        /*05f6*/ 	.byte	0x07
	.zero		1


	//   ....[79]....
        /*05f8*/ 	.word	0x00004530
        /*05fc*/ 	.word	0x000000ff
        /*0600*/ 	.word	0x00000000
        /*0604*/ 	.short	0x0101
        /*0606*/ 	.byte	0x08
	.zero		1


	//   ....[80]....
        /*0608*/ 	.word	0x00004540
        /*060c*/ 	.word	0x000000ff
        /*0610*/ 	.word	0x00000080
        /*0614*/ 	.short	0x010a
        /*0616*/ 	.byte	0x07
	.zero		1


	//   ....[81]....
        /*0618*/ 	.word	0x000046c0
        /*061c*/ 	.word	0x000000ff
        /*0620*/ 	.word	0x00000060
        /*0624*/ 	.short	0x010b
        /*0626*/ 	.byte	0x07
	.zero		1


	//   ....[82]....
        /*0628*/ 	.word	0x00004700
        /*062c*/ 	.word	0x000000ff
        /*0630*/ 	.word	0x00000000
        /*0634*/ 	.short	0x0101
        /*0636*/ 	.byte	0x08
	.zero		1


	//   ....[83]....
        /*0638*/ 	.word	0x00004740
        /*063c*/ 	.word	0x000000ff
        /*0640*/ 	.word	0x00000088
        /*0644*/ 	.short	0x010a
        /*0646*/ 	.byte	0x07
	.zero		1


	//   ....[84]....
        /*0648*/ 	.word	0x00004980
        /*064c*/ 	.word	0x000000ff
        /*0650*/ 	.word	0x00000068
        /*0654*/ 	.short	0x010b
        /*0656*/ 	.byte	0x07
	.zero		1


	//   ....[85]....
        /*0658*/ 	.word	0x000049a0
        /*065c*/ 	.word	0x000000ff
        /*0660*/ 	.word	0x00000000
        /*0664*/ 	.short	0x0101
        /*0666*/ 	.byte	0x0d
	.zero		1


	//   ....[86]....
        /*0668*/ 	.word	0x000049d0
        /*066c*/ 	.word	0x000000ff
        /*0670*/ 	.word	0x00000070
        /*0674*/ 	.short	0x010a
        /*0676*/ 	.byte	0x07
	.zero		1


	//   ....[87]....
        /*0678*/ 	.word	0x000049f0
        /*067c*/ 	.word	0x000000ff
        /*0680*/ 	.word	0x00000078
        /*0684*/ 	.short	0x010a
        /*0686*/ 	.byte	0x07
	.zero		1


	//   ....[88]....
        /*0688*/ 	.word	0x00004a10
        /*068c*/ 	.word	0x000000ff
        /*0690*/ 	.word	0x00000080
        /*0694*/ 	.short	0x010a
        /*0696*/ 	.byte	0x07
	.zero		1


	//   ....[89]....
        /*0698*/ 	.word	0x00004a50
        /*069c*/ 	.word	0x00000000
        /*06a0*/ 	.word	0x00000088
        /*06a4*/ 	.short	0x010a
        /*06a6*/ 	.byte	0xff
	.zero		1


	//   ....[90]....
        /*06a8*/ 	.word	0x00004dc0
        /*06ac*/ 	.word	0x00000000
        /*06b0*/ 	.word	0x000000a0
        /*06b4*/ 	.short	0x010a
        /*06b6*/ 	.byte	0xff
	.zero		1


	//   ....[91]....
        /*06b8*/ 	.word	0x00004ed0
        /*06bc*/ 	.word	0x00000000
        /*06c0*/ 	.word	0x00000000
        /*06c4*/ 	.short	0x0101
        /*06c6*/ 	.byte	0xff
	.zero		1


	//   ....[92]....
        /*06c8*/ 	.word	0x00005950
        /*06cc*/ 	.word	0x000000ff
        /*06d0*/ 	.word	0x00000050
        /*06d4*/ 	.short	0x010a
        /*06d6*/ 	.byte	0x30
	.zero		1


	//   ....[93]....
        /*06d8*/ 	.word	0x00005990
        /*06dc*/ 	.word	0x00000054
        /*06e0*/ 	.word	0x000000c0
        /*06e4*/ 	.short	0x010a
        /*06e6*/ 	.byte	0xff
	.zero		1


	//   ....[94]....
        /*06e8*/ 	.word	0x00005b00
        /*06ec*/ 	.word	0x000000ff
        /*06f0*/ 	.word	0x00000050
        /*06f4*/ 	.short	0x010a
        /*06f6*/ 	.byte	0x30
	.zero		1


	//   ....[95]....
        /*06f8*/ 	.word	0x00005c00
        /*06fc*/ 	.word	0x00000054
        /*0700*/ 	.word	0x000000c0
        /*0704*/ 	.short	0x010a
        /*0706*/ 	.byte	0xff
	.zero		1


	//   ....[96]....
        /*0708*/ 	.word	0x00006400
        /*070c*/ 	.word	0x00000000
        /*0710*/ 	.word	0x00000000
        /*0714*/ 	.short	0x0101
        /*0716*/ 	.byte	0xff
	.zero		1


	//   ....[97]....
        /*0718*/ 	.word	0x00006410
        /*071c*/ 	.word	0x00000002
        /*0720*/ 	.word	0x00000050
        /*0724*/ 	.short	0x010a
        /*0726*/ 	.byte	0xff
	.zero		1


	//   ....[98]....
        /*0728*/ 	.word	0x000064e0
        /*072c*/ 	.word	0x00000002
        /*0730*/ 	.word	0x00000050
        /*0734*/ 	.short	0x010a
        /*0736*/ 	.byte	0xff
	.zero		1


	//   ....[99]....
        /*0738*/ 	.word	0x00006d60
        /*073c*/ 	.word	0x00000015
        /*0740*/ 	.word	0x00000000
        /*0744*/ 	.short	0x0101
        /*0746*/ 	.byte	0xff
	.zero		1


	//   ....[100]....
        /*0748*/ 	.word	0x00006d80
        /*074c*/ 	.word	0x00000000
        /*0750*/ 	.word	0x00000050
        /*0754*/ 	.short	0x010a
        /*0756*/ 	.byte	0xff
	.zero		1


	//   ....[101]....
        /*0758*/ 	.word	0x00006e40
        /*075c*/ 	.word	0x00000000
        /*0760*/ 	.word	0x00000050
        /*0764*/ 	.short	0x010a
        /*0766*/ 	.byte	0xff
	.zero		1


	//   ....[102]....
        /*0768*/ 	.word	0x000076c0
        /*076c*/ 	.word	0x00000015
        /*0770*/ 	.word	0x00000000
        /*0774*/ 	.short	0x0101
        /*0776*/ 	.byte	0xff
	.zero		1


	//   ....[103]....
        /*0778*/ 	.word	0x000076e0
        /*077c*/ 	.word	0x00000002
        /*0780*/ 	.word	0x00000050
        /*0784*/ 	.short	0x010a
        /*0786*/ 	.byte	0xff
	.zero		1


	//   ....[104]....
        /*0788*/ 	.word	0x000077a0
        /*078c*/ 	.word	0x00000002
        /*0790*/ 	.word	0x00000050
        /*0794*/ 	.short	0x010a
        /*0796*/ 	.byte	0xff
	.zero		1


	//   ....[105]....
        /*0798*/ 	.word	0x00007b10
        /*079c*/ 	.word	0x000000ff
        /*07a0*/ 	.word	0x00000000
        /*07a4*/ 	.short	0x0101
        /*07a6*/ 	.byte	0x05
	.zero		1


	//   ....[106]....
        /*07a8*/ 	.word	0x00008080
        /*07ac*/ 	.word	0x00000000
        /*07b0*/ 	.word	0x00000000
        /*07b4*/ 	.short	0x0101
        /*07b6*/ 	.byte	0xff
	.zero		1


	//   ....[107]....
        /*07b8*/ 	.word	0x000082f0
        /*07bc*/ 	.word	0x000000ff
        /*07c0*/ 	.word	0x00000000
        /*07c4*/ 	.short	0x0101
        /*07c6*/ 	.byte	0x04
	.zero		1


	//   ....[108]....
        /*07c8*/ 	.word	0x00008310
        /*07cc*/ 	.word	0x00000002
        /*07d0*/ 	.word	0x00000110
        /*07d4*/ 	.short	0x010a
        /*07d6*/ 	.byte	0xff
	.zero		1


	//   ....[109]....
        /*07d8*/ 	.word	0x00008370
        /*07dc*/ 	.word	0x00000002
        /*07e0*/ 	.word	0x00000028
        /*07e4*/ 	.short	0x010a
        /*07e6*/ 	.byte	0xff
	.zero		1


	//   ....[110]....
        /*07e8*/ 	.word	0x000083d0
        /*07ec*/ 	.word	0x00000002
        /*07f0*/ 	.word	0x00000028
        /*07f4*/ 	.short	0x010a
        /*07f6*/ 	.byte	0xff
	.zero		1


	//   ....[111]....
        /*07f8*/ 	.word	0x00008420
        /*07fc*/ 	.word	0x00000002
        /*0800*/ 	.word	0x000000a0
        /*0804*/ 	.short	0x010a
        /*0806*/ 	.byte	0xff
	.zero		1


	//   ....[112]....
        /*0808*/ 	.word	0x00008480
        /*080c*/ 	.word	0x00000000
        /*0810*/ 	.word	0x00000000
        /*0814*/ 	.short	0x010a
        /*0816*/ 	.byte	0xff
	.zero		1


	//   ....[113]....
        /*0818*/ 	.word	0x000084e0
        /*081c*/ 	.word	0x00000000
        /*0820*/ 	.word	0x00000000
        /*0824*/ 	.short	0x010a
        /*0826*/ 	.byte	0xff
	.zero		1


	//   ....[114]....
        /*0828*/ 	.word	0x00008540
        /*082c*/ 	.word	0x00000000
        /*0830*/ 	.word	0x00000000
        /*0834*/ 	.short	0x010a
        /*0836*/ 	.byte	0xff
	.zero		1


	//   ....[115]....
        /*0838*/ 	.word	0x000085a0
        /*083c*/ 	.word	0x00000000
        /*0840*/ 	.word	0x00000000
        /*0844*/ 	.short	0x010a
        /*0846*/ 	.byte	0xff
	.zero		1


	//   ....[116]....
        /*0848*/ 	.word	0x000085f0
        /*084c*/ 	.word	0x00000000
        /*0850*/ 	.word	0x00000100
        /*0854*/ 	.short	0x010a
        /*0856*/ 	.byte	0xff
	.zero		1


	//   ....[117]....
        /*0858*/ 	.word	0x00008650
        /*085c*/ 	.word	0x00000000
        /*0860*/ 	.word	0x000000b0
        /*0864*/ 	.short	0x010a
        /*0866*/ 	.byte	0xff
	.zero		1


	//   ....[118]....
        /*0868*/ 	.word	0x000086a0
        /*086c*/ 	.word	0x00000000
        /*0870*/ 	.word	0x000000a0
        /*0874*/ 	.short	0x010a
        /*0876*/ 	.byte	0xff
	.zero		1


	//   ....[119]....
        /*0878*/ 	.word	0x00008700
        /*087c*/ 	.word	0x00000000
        /*0880*/ 	.word	0x000000b0
        /*0884*/ 	.short	0x010a
        /*0886*/ 	.byte	0xff
	.zero		1


	//   ....[120]....
        /*0888*/ 	.word	0x00008750
        /*088c*/ 	.word	0x00000000
        /*0890*/ 	.word	0x000000a0
        /*0894*/ 	.short	0x010a
        /*0896*/ 	.byte	0xff
	.zero		1


	//   ....[121]....
        /*0898*/ 	.word	0x000087b0
        /*089c*/ 	.word	0x00000002
        /*08a0*/ 	.word	0x000000e0
        /*08a4*/ 	.short	0x010a
        /*08a6*/ 	.byte	0xff
	.zero		1


	//   ....[122]....
        /*08a8*/ 	.word	0x00008810
        /*08ac*/ 	.word	0x00000000
        /*08b0*/ 	.word	0x00000000
        /*08b4*/ 	.short	0x010a
        /*08b6*/ 	.byte	0xff
	.zero		1


	//   ....[123]....
        /*08b8*/ 	.word	0x00008870
        /*08bc*/ 	.word	0x00000000
        /*08c0*/ 	.word	0x00000000
        /*08c4*/ 	.short	0x010a
        /*08c6*/ 	.byte	0xff
	.zero		1


	//   ....[124]....
        /*08c8*/ 	.word	0x000088d0
        /*08cc*/ 	.word	0x00000000
        /*08d0*/ 	.word	0x00000000
        /*08d4*/ 	.short	0x010a
        /*08d6*/ 	.byte	0xff
	.zero		1


	//   ....[125]....
        /*08d8*/ 	.word	0x00008930
        /*08dc*/ 	.word	0x00000000
        /*08e0*/ 	.word	0x00000000
        /*08e4*/ 	.short	0x010a
        /*08e6*/ 	.byte	0xff
	.zero		1


	//   ....[126]....
        /*08e8*/ 	.word	0x00008990
        /*08ec*/ 	.word	0x00000000
        /*08f0*/ 	.word	0x00000000
        /*08f4*/ 	.short	0x010a
        /*08f6*/ 	.byte	0xff
	.zero		1


	//   ....[127]....
        /*08f8*/ 	.word	0x000089e0
        /*08fc*/ 	.word	0x00000000
        /*0900*/ 	.word	0x000000a0
        /*0904*/ 	.short	0x010a
        /*0906*/ 	.byte	0xff
	.zero		1


	//   ....[128]....
        /*0908*/ 	.word	0x00008a40
        /*090c*/ 	.word	0x00000000
        /*0910*/ 	.word	0x00000098
        /*0914*/ 	.short	0x010a
        /*0916*/ 	.byte	0xff
	.zero		1


	//   ....[129]....
        /*0918*/ 	.word	0x00008aa0
        /*091c*/ 	.word	0x00000000
        /*0920*/ 	.word	0x00000070
        /*0924*/ 	.short	0x010a
        /*0926*/ 	.byte	0xff
	.zero		1


	//   ....[130]....
        /*0928*/ 	.word	0x00008b00
        /*092c*/ 	.word	0x00000000
        /*0930*/ 	.word	0x00000078
        /*0934*/ 	.short	0x010a
        /*0936*/ 	.byte	0xff
	.zero		1


	//   ....[131]....
        /*0938*/ 	.word	0x00008b60
        /*093c*/ 	.word	0x00000000
        /*0940*/ 	.word	0x00000080
        /*0944*/ 	.short	0x010a
        /*0946*/ 	.byte	0xff
	.zero		1


	//   ....[132]....
        /*0948*/ 	.word	0x00008bc0
        /*094c*/ 	.word	0x00000000
        /*0950*/ 	.word	0x00000088
        /*0954*/ 	.short	0x010a
        /*0956*/ 	.byte	0xff
	.zero		1


	//   ....[133]....
        /*0958*/ 	.word	0x00008c20
        /*095c*/ 	.word	0x00000000
        /*0960*/ 	.word	0x00000070
        /*0964*/ 	.short	0x010a
        /*0966*/ 	.byte	0xff
	.zero		1


	//   ....[134]....
        /*0968*/ 	.word	0x00008c80
        /*096c*/ 	.word	0x00000000
        /*0970*/ 	.word	0x00000078
        /*0974*/ 	.short	0x010a
        /*0976*/ 	.byte	0xff
	.zero		1


	//   ....[135]....
        /*0978*/ 	.word	0x00008ce0
        /*097c*/ 	.word	0x00000000
        /*0980*/ 	.word	0x00000080
        /*0984*/ 	.short	0x010a
        /*0986*/ 	.byte	0xff
	.zero		1


	//   ....[136]....
        /*0988*/ 	.word	0x00008d30
        /*098c*/ 	.word	0x00000000
        /*0990*/ 	.word	0x000000a0
        /*0994*/ 	.short	0x010a
        /*0996*/ 	.byte	0xff
	.zero		1


	//   ....[137]....
        /*0998*/ 	.word	0x00008d90
        /*099c*/ 	.word	0x00000000
        /*09a0*/ 	.word	0x00000050
        /*09a4*/ 	.short	0x010a
        /*09a6*/ 	.byte	0xff
	.zero		1


	//   ....[138]....
        /*09a8*/ 	.word	0x00008de0
        /*09ac*/ 	.word	0x00000054
        /*09b0*/ 	.word	0x000000c0
        /*09b4*/ 	.short	0x010a
        /*09b6*/ 	.byte	0xff
	.zero		1


	//   ....[139]....
        /*09b8*/ 	.word	0x00008e30
        /*09bc*/ 	.word	0x00000002
        /*09c0*/ 	.word	0x00000050
        /*09c4*/ 	.short	0x010a
        /*09c6*/ 	.byte	0xff
	.zero		1


	//   ....[140]....
        /*09c8*/ 	.word	0x00008e80
        /*09cc*/ 	.word	0x00000000
        /*09d0*/ 	.word	0x00000050
        /*09d4*/ 	.short	0x010a
        /*09d6*/ 	.byte	0xff
	.zero		1


	//   ....[141]....
        /*09d8*/ 	.word	0x00008ed0
        /*09dc*/ 	.word	0x00000002
        /*09e0*/ 	.word	0x00000050
        /*09e4*/ 	.short	0x010a
        /*09e6*/ 	.byte	0xff
	.zero		1


	//----- nvinfo : EIATTR_NUM_MBARRIERS
	.align		4
.L_47:
        /*09e8*/ 	.byte	0x03, 0x38
        /*09ea*/ 	.short	0x0024


	//----- nvinfo : EIATTR_EXIT_INSTR_OFFSETS
	.align		4
        /*09ec*/ 	.byte	0x04, 0x1c
        /*09ee*/ 	.short	(.L_49 - .L_48)


	//   ....[0]....
.L_48:
        /*09f0*/ 	.word	0x000025b0


	//   ....[1]....
        /*09f4*/ 	.word	0x00002aa0


	//   ....[2]....
        /*09f8*/ 	.word	0x00002b00


	//   ....[3]....
        /*09fc*/ 	.word	0x00003a60


	//   ....[4]....
        /*0a00*/ 	.word	0x00004a80


	//   ....[5]....
        /*0a04*/ 	.word	0x00004ac0


	//   ....[6]....
        /*0a08*/ 	.word	0x000081e0


	//   ....[7]....
        /*0a0c*/ 	.word	0x00008260


	//   ....[8]....
        /*0a10*/ 	.word	0x00008290


	//   ....[9]....
        /*0a14*/ 	.word	0x00008300


	//----- nvinfo : EIATTR_MAX_THREADS
	.align		4
.L_49:
        /*0a18*/ 	.byte	0x04, 0x05
        /*0a1a*/ 	.short	(.L_51 - .L_50)
.L_50:
        /*0a1c*/ 	.word	0x00000100
        /*0a20*/ 	.word	0x00000001
        /*0a24*/ 	.word	0x00000001


	//----- nvinfo : EIATTR_CRS_STACK_SIZE
	.align		4
.L_51:
        /*0a28*/ 	.byte	0x04, 0x1e
        /*0a2a*/ 	.short	(.L_53 - .L_52)
.L_52:
        /*0a2c*/ 	.word	0x00000000


	//----- nvinfo : EIATTR_CBANK_PARAM_SIZE
	.align		4
.L_53:
        /*0a30*/ 	.byte	0x03, 0x19
        /*0a32*/ 	.short	0x0800


	//----- nvinfo : EIATTR_PARAM_CBANK
	.align		4
        /*0a34*/ 	.byte	0x04, 0x0a
        /*0a36*/ 	.short	(.L_55 - .L_54)
	.align		4
.L_54:
        /*0a38*/ 	.word	index@(.nv.constant0._ZN7cutlass13device_kernelINS_4gemm6kernel13GemmUniversalIN4cute5tupleIJiiiiEEENS1_10collective13CollectiveMmaINS1_35MainloopSm100TmaUmmaWarpSpecializedILi5ELi2ELi4ENS5_IJNS4_1CILi1EEESB_SB_EEEEENS5_IJNSA_ILi64EEENSA_ILi128EEENSA_ILi32EEEEEENS_10tfloat32_tENS5_IJlSB_lEEESI_SJ_NS4_8TiledMMAINS4_8MMA_AtomIJNS4_17SM100_MMA_TF32_SSISI_SI_fLi64ELi128ELNS4_4UMMA5MajorE0ELSO_0ELNSN_7ScaleInE0ELSP_0EEEEEENS4_6LayoutISC_NS5_IJNSA_ILi0EEEST_ST_EEEEENS5_IJNS4_10UnderscoreESW_SW_EEEEENS4_13SM90_TMA_LOADENS4_14ComposedLayoutINS4_7SwizzleILi3ELi4ELi3EEENS4_18smem_ptr_flag_bitsILi32EEENSS_INS5_IJNSA_ILi8EEESG_EEENS5_IJSG_SB_EEEEEEEvNS4_8identityESZ_S19_vS1A_EENS_8epilogue10collective18CollectiveEpilogueINS1C_23Sm100TmaWarpSpecializedILi4ELi2ELi16ELb1ELb0EEEJSH_NS5_IJNSS_ISE_SB_EENSS_ISG_SB_EEEEESI_SJ_SI_SJ_NS1C_6fusion15FusionCallbacksIS1G_NS1K_17LinearCombinationISI_fSI_fLNS_15FloatRoundStyleE2EEESH_S1J_JEEENS4_5SM1004TMEM4LOAD26SM100_TMEM_LOAD_16dp128b8xESZ_S19_NS4_17SM75_U32x4_LDSM_NENS4_14SM90_TMA_STOREES19_NS4_17SM90_U32x4_STSM_NENS4_39AutoVectorizingCopyWithAssumedAlignmentILi128EEEEEEvvEEEEvNT_6ParamsE)
        /*0a3c*/ 	.short	0x0380
        /*0a3e*/ 	.short	0x0800


	//----- nvinfo : EIATTR_SW_WAR
	.align		4
.L_55:
        /*0a40*/ 	.byte	0x04, 0x36
        /*0a42*/ 	.short	(.L_57 - .L_56)
.L_56:
        /*0a44*/ 	.word	0x00000008
.L_57:


//--------------------- .nv.callgraph             --------------------------
	.section	.nv.callgraph,"",@"SHT_CUDA_CALLGRAPH"
	.align	4
	.sectionentsize	8
	.align		4
        /*0000*/ 	.word	0x00000000
	.align		4
        /*0004*/ 	.word	0xffffffff
	.align		4
        /*0008*/ 	.word	index@(_ZN7cutlass13device_kernelINS_4gemm6kernel13GemmUniversalIN4cute5tupleIJiiiiEEENS1_10collective13CollectiveMmaINS1_35MainloopSm100TmaUmmaWarpSpecializedILi5ELi2ELi4ENS5_IJNS4_1CILi1EEESB_SB_EEEEENS5_IJNSA_ILi64EEENSA_ILi128EEENSA_ILi32EEEEEENS_10tfloat32_tENS5_IJlSB_lEEESI_SJ_NS4_8TiledMMAINS4_8MMA_AtomIJNS4_17SM100_MMA_TF32_SSISI_SI_fLi64ELi128ELNS4_4UMMA5MajorE0ELSO_0ELNSN_7ScaleInE0ELSP_0EEEEEENS4_6LayoutISC_NS5_IJNSA_ILi0EEEST_ST_EEEEENS5_IJNS4_10UnderscoreESW_SW_EEEEENS4_13SM90_TMA_LOADENS4_14ComposedLayoutINS4_7SwizzleILi3ELi4ELi3EEENS4_18smem_ptr_flag_bitsILi32EEENSS_INS5_IJNSA_ILi8EEESG_EEENS5_IJSG_SB_EEEEEEEvNS4_8identityESZ_S19_vS1A_EENS_8epilogue10collective18CollectiveEpilogueINS1C_23Sm100TmaWarpSpecializedILi4ELi2ELi16ELb1ELb0EEEJSH_NS5_IJNSS_ISE_SB_EENSS_ISG_SB_EEEEESI_SJ_SI_SJ_NS1C_6fusion15FusionCallbacksIS1G_NS1K_17LinearCombinationISI_fSI_fLNS_15FloatRoundStyleE2EEESH_S1J_JEEENS4_5SM1004TMEM4LOAD26SM100_TMEM_LOAD_16dp128b8xESZ_S19_NS4_17SM75_U32x4_LDSM_NENS4_14SM90_TMA_STOREES19_NS4_17SM90_U32x4_STSM_NENS4_39AutoVectorizingCopyWithAssumedAlignmentILi128EEEEEEvvEEEEvNT_6ParamsE)
	.align		4
        /*000c*/ 	.word	index@(__assertfail)
	.align		4
        /*0010*/ 	.word	0x00000000
	.align		4
        /*0014*/ 	.word	0xfffffffe
	.align		4
        /*0018*/ 	.word	0x00000000
	.align		4
        /*001c*/ 	.word	0xfffffffd
	.align		4
        /*0020*/ 	.word	0x00000000
	.align		4
        /*0024*/ 	.word	0xfffffffc


//--------------------- .nv.constant4             --------------------------
	.section	.nv.constant4,"a",@progbits
	.align	8
	.align		8
.nv.constant4:
        /*0000*/ 	.dword	__assertfail
	.align		8
        /*0008*/ 	.dword	__unnamed_1
	.align		8
        /*0010*/ 	.dword	__unnamed_2
	.align		8
        /*0018*/ 	.dword	_ZN39_INTERNAL_b6c89ca5_4_k_cu_91ea1470_98774cuda3std3__45__cpo5beginE
	.align		8
        /*0020*/ 	.dword	_ZN39_INTERNAL_b6c89ca5_4_k_cu_91ea1470_98774cuda3std3__45__cpo3endE
	.align		8
        /*0028*/ 	.dword	_ZN39_INTERNAL_b6c89ca5_4_k_cu_91ea1470_98774cuda3std3__45__cpo6cbeginE
	.align		8
        /*0030*/ 	.dword	_ZN39_INTERNAL_b6c89ca5_4_k_cu_91ea1470_98774cuda3std3__45__cpo4cendE
	.align		8
        /*0038*/ 	.dword	_ZN39_INTERNAL_b6c89ca5_4_k_cu_91ea1470_98774cuda3std3__441_GLOBAL__N__b6c89ca5_4_k_cu_91ea1470_98776ignoreE
	.align		8
        /*0040*/ 	.dword	_ZN39_INTERNAL_b6c89ca5_4_k_cu_91ea1470_98774cuda3std3__419piecewise_constructE
	.align		8
        /*0048*/ 	.dword	_ZN39_INTERNAL_b6c89ca5_4_k_cu_91ea1470_98774cuda3std3__48in_placeE
	.align		8
        /*0050*/ 	.dword	_ZN39_INTERNAL_b6c89ca5_4_k_cu_91ea1470_98774cuda3std6ranges3__45__cpo4swapE
	.align		8
        /*0058*/ 	.dword	_ZN39_INTERNAL_b6c89ca5_4_k_cu_91ea1470_98774cuda3std6ranges3__45__cpo9iter_moveE
	.align		8
        /*0060*/ 	.dword	_ZN39_INTERNAL_b6c89ca5_4_k_cu_91ea1470_98774cute7productE
	.align		8
        /*0068*/ 	.dword	_ZN39_INTERNAL_b6c89ca5_4_k_cu_91ea1470_98774cute1_E
	.align		8
        /*0070*/ 	.dword	$str$25
	.align		8
        /*0078*/ 	.dword	$str$26
	.align		8
        /*0080*/ 	.dword	$str$27
	.align		8
        /*0088*/ 	.dword	$str$28


//--------------------- .text._ZN7cutlass13device_kernelINS_4gemm6kernel13GemmUniversalIN4cute5tupleIJiiiiEEENS1_10collective13CollectiveMmaINS1_35MainloopSm100TmaUmmaWarpSpecializedILi5ELi2ELi4ENS5_IJNS4_1CILi1EEESB_SB_EEEEENS5_IJNSA_ILi64EEENSA_ILi128EEENSA_ILi32EEEEEENS_10tfloat32_tENS5_IJlSB_lEEESI_SJ_NS4_8TiledMMAINS4_8MMA_AtomIJNS4_17SM100_MMA_TF32_SSISI_SI_fLi64ELi128ELNS4_4UMMA5MajorE0ELSO_0ELNSN_7ScaleInE0ELSP_0EEEEEENS4_6LayoutISC_NS5_IJNSA_ILi0EEEST_ST_EEEEENS5_IJNS4_10UnderscoreESW_SW_EEEEENS4_13SM90_TMA_LOADENS4_14ComposedLayoutINS4_7SwizzleILi3ELi4ELi3EEENS4_18smem_ptr_flag_bitsILi32EEENSS_INS5_IJNSA_ILi8EEESG_EEENS5_IJSG_SB_EEEEEEEvNS4_8identityESZ_S19_vS1A_EENS_8epilogue10collective18CollectiveEpilogueINS1C_23Sm100TmaWarpSpecializedILi4ELi2ELi16ELb1ELb0EEEJSH_NS5_IJNSS_ISE_SB_EENSS_ISG_SB_EEEEESI_SJ_SI_SJ_NS1C_6fusion15FusionCallbacksIS1G_NS1K_17LinearCombinationISI_fSI_fLNS_15FloatRoundStyleE2EEESH_S1J_JEEENS4_5SM1004TMEM4LOAD26SM100_TMEM_LOAD_16dp128b8xESZ_S19_NS4_17SM75_U32x4_LDSM_NENS4_14SM90_TMA_STOREES19_NS4_17SM90_U32x4_STSM_NENS4_39AutoVectorizingCopyWithAssumedAlignmentILi128EEEEEEvvEEEEvNT_6ParamsE --------------------------
	.section	.text._ZN7cutlass13device_kernelINS_4gemm6kernel13GemmUniversalIN4cute5tupleIJiiiiEEENS1_10collective13CollectiveMmaINS1_35MainloopSm100TmaUmmaWarpSpecializedILi5ELi2ELi4ENS5_IJNS4_1CILi1EEESB_SB_EEEEENS5_IJNSA_ILi64EEENSA_ILi128EEENSA_ILi32EEEEEENS_10tfloat32_tENS5_IJlSB_lEEESI_SJ_NS4_8TiledMMAINS4_8MMA_AtomIJNS4_17SM100_MMA_TF32_SSISI_SI_fLi64ELi128ELNS4_4UMMA5MajorE0ELSO_0ELNSN_7ScaleInE0ELSP_0EEEEEENS4_6LayoutISC_NS5_IJNSA_ILi0EEEST_ST_EEEEENS5_IJNS4_10UnderscoreESW_SW_EEEEENS4_13SM90_TMA_LOADENS4_14ComposedLayoutINS4_7SwizzleILi3ELi4ELi3EEENS4_18smem_ptr_flag_bitsILi32EEENSS_INS5_IJNSA_ILi8EEESG_EEENS5_IJSG_SB_EEEEEEEvNS4_8identityESZ_S19_vS1A_EENS_8epilogue10collective18CollectiveEpilogueINS1C_23Sm100TmaWarpSpecializedILi4ELi2ELi16ELb1ELb0EEEJSH_NS5_IJNSS_ISE_SB_EENSS_ISG_SB_EEEEESI_SJ_SI_SJ_NS1C_6fusion15FusionCallbacksIS1G_NS1K_17LinearCombinationISI_fSI_fLNS_15FloatRoundStyleE2EEESH_S1J_JEEENS4_5SM1004TMEM4LOAD26SM100_TMEM_LOAD_16dp128b8xESZ_S19_NS4_17SM75_U32x4_LDSM_NENS4_14SM90_TMA_STOREES19_NS4_17SM90_U32x4_STSM_NENS4_39AutoVectorizingCopyWithAssumedAlignmentILi128EEEEEEvvEEEEvNT_6ParamsE,"ax",@progbits
	.align	128
.text._ZN7cutlass13device_kernelINS_4gemm6kernel13GemmUniversalIN4cute5tupleIJiiiiEEENS1_10collective13CollectiveMmaINS1_35MainloopSm100TmaUmmaWarpSpecializedILi5ELi2ELi4ENS5_IJNS4_1CILi1EEESB_SB_EEEEENS5_IJNSA_ILi64EEENSA_ILi128EEENSA_ILi32EEEEEENS_10tfloat32_tENS5_IJlSB_lEEESI_SJ_NS4_8TiledMMAINS4_8MMA_AtomIJNS4_17SM100_MMA_TF32_SSISI_SI_fLi64ELi128ELNS4_4UMMA5MajorE0ELSO_0ELNSN_7ScaleInE0ELSP_0EEEEEENS4_6LayoutISC_NS5_IJNSA_ILi0EEEST_ST_EEEEENS5_IJNS4_10UnderscoreESW_SW_EEEEENS4_13SM90_TMA_LOADENS4_14ComposedLayoutINS4_7SwizzleILi3ELi4ELi3EEENS4_18smem_ptr_flag_bitsILi32EEENSS_INS5_IJNSA_ILi8EEESG_EEENS5_IJSG_SB_EEEEEEEvNS4_8identityESZ_S19_vS1A_EENS_8epilogue10collective18CollectiveEpilogueINS1C_23Sm100TmaWarpSpecializedILi4ELi2ELi16ELb1ELb0EEEJSH_NS5_IJNSS_ISE_SB_EENSS_ISG_SB_EEEEESI_SJ_SI_SJ_NS1C_6fusion15FusionCallbacksIS1G_NS1K_17LinearCombinationISI_fSI_fLNS_15FloatRoundStyleE2EEESH_S1J_JEEENS4_5SM1004TMEM4LOAD26SM100_TMEM_LOAD_16dp128b8xESZ_S19_NS4_17SM75_U32x4_LDSM_NENS4_14SM90_TMA_STOREES19_NS4_17SM90_U32x4_STSM_NENS4_39AutoVectorizingCopyWithAssumedAlignmentILi128EEEEEEvvEEEEvNT_6ParamsE:
        .type           _ZN7cutlass13device_kernelINS_4gemm6kernel13GemmUniversalIN4cute5tupleIJiiiiEEENS1_10collective13CollectiveMmaINS1_35MainloopSm100TmaUmmaWarpSpecializedILi5ELi2ELi4ENS5_IJNS4_1CILi1EEESB_SB_EEEEENS5_IJNSA_ILi64EEENSA_ILi128EEENSA_ILi32EEEEEENS_10tfloat32_tENS5_IJlSB_lEEESI_SJ_NS4_8TiledMMAINS4_8MMA_AtomIJNS4_17SM100_MMA_TF32_SSISI_SI_fLi64ELi128ELNS4_4UMMA5MajorE0ELSO_0ELNSN_7ScaleInE0ELSP_0EEEEEENS4_6LayoutISC_NS5_IJNSA_ILi0EEEST_ST_EEEEENS5_IJNS4_10UnderscoreESW_SW_EEEEENS4_13SM90_TMA_LOADENS4_14ComposedLayoutINS4_7SwizzleILi3ELi4ELi3EEENS4_18smem_ptr_flag_bitsILi32EEENSS_INS5_IJNSA_ILi8EEESG_EEENS5_IJSG_SB_EEEEEEEvNS4_8identityESZ_S19_vS1A_EENS_8epilogue10collective18CollectiveEpilogueINS1C_23Sm100TmaWarpSpecializedILi4ELi2ELi16ELb1ELb0EEEJSH_NS5_IJNSS_ISE_SB_EENSS_ISG_SB_EEEEESI_SJ_SI_SJ_NS1C_6fusion15FusionCallbacksIS1G_NS1K_17LinearCombinationISI_fSI_fLNS_15FloatRoundStyleE2EEESH_S1J_JEEENS4_5SM1004TMEM4LOAD26SM100_TMEM_LOAD_16dp128b8xESZ_S19_NS4_17SM75_U32x4_LDSM_NENS4_14SM90_TMA_STOREES19_NS4_17SM90_U32x4_STSM_NENS4_39AutoVectorizingCopyWithAssumedAlignmentILi128EEEEEEvvEEEEvNT_6ParamsE,@function
        .size           _ZN7cutlass13device_kernelINS_4gemm6kernel13GemmUniversalIN4cute5tupleIJiiiiEEENS1_10collective13CollectiveMmaINS1_35MainloopSm100TmaUmmaWarpSpecializedILi5ELi2ELi4ENS5_IJNS4_1CILi1EEESB_SB_EEEEENS5_IJNSA_ILi64EEENSA_ILi128EEENSA_ILi32EEEEEENS_10tfloat32_tENS5_IJlSB_lEEESI_SJ_NS4_8TiledMMAINS4_8MMA_AtomIJNS4_17SM100_MMA_TF32_SSISI_SI_fLi64ELi128ELNS4_4UMMA5MajorE0ELSO_0ELNSN_7ScaleInE0ELSP_0EEEEEENS4_6LayoutISC_NS5_IJNSA_ILi0EEEST_ST_EEEEENS5_IJNS4_10UnderscoreESW_SW_EEEEENS4_13SM90_TMA_LOADENS4_14ComposedLayoutINS4_7SwizzleILi3ELi4ELi3EEENS4_18smem_ptr_flag_bitsILi32EEENSS_INS5_IJNSA_ILi8EEESG_EEENS5_IJSG_SB_EEEEEEEvNS4_8identityESZ_S19_vS1A_EENS_8epilogue10collective18CollectiveEpilogueINS1C_23Sm100TmaWarpSpecializedILi4ELi2ELi16ELb1ELb0EEEJSH_NS5_IJNSS_ISE_SB_EENSS_ISG_SB_EEEEESI_SJ_SI_SJ_NS1C_6fusion15FusionCallbacksIS1G_NS1K_17LinearCombinationISI_fSI_fLNS_15FloatRoundStyleE2EEESH_S1J_JEEENS4_5SM1004TMEM4LOAD26SM100_TMEM_LOAD_16dp128b8xESZ_S19_NS4_17SM75_U32x4_LDSM_NENS4_14SM90_TMA_STOREES19_NS4_17SM90_U32x4_STSM_NENS4_39AutoVectorizingCopyWithAssumedAlignmentILi128EEEEEEvvEEEEvNT_6ParamsE,(.L_x_179 - _ZN7cutlass13device_kernelINS_4gemm6kernel13GemmUniversalIN4cute5tupleIJiiiiEEENS1_10collective13CollectiveMmaINS1_35MainloopSm100TmaUmmaWarpSpecializedILi5ELi2ELi4ENS5_IJNS4_1CILi1EEESB_SB_EEEEENS5_IJNSA_ILi64EEENSA_ILi128EEENSA_ILi32EEEEEENS_10tfloat32_tENS5_IJlSB_lEEESI_SJ_NS4_8TiledMMAINS4_8MMA_AtomIJNS4_17SM100_MMA_TF32_SSISI_SI_fLi64ELi128ELNS4_4UMMA5MajorE0ELSO_0ELNSN_7ScaleInE0ELSP_0EEEEEENS4_6LayoutISC_NS5_IJNSA_ILi0EEEST_ST_EEEEENS5_IJNS4_10UnderscoreESW_SW_EEEEENS4_13SM90_TMA_LOADENS4_14ComposedLayoutINS4_7SwizzleILi3ELi4ELi3EEENS4_18smem_ptr_flag_bitsILi32EEENSS_INS5_IJNSA_ILi8EEESG_EEENS5_IJSG_SB_EEEEEEEvNS4_8identityESZ_S19_vS1A_EENS_8epilogue10collective18CollectiveEpilogueINS1C_23Sm100TmaWarpSpecializedILi4ELi2ELi16ELb1ELb0EEEJSH_NS5_IJNSS_ISE_SB_EENSS_ISG_SB_EEEEESI_SJ_SI_SJ_NS1C_6fusion15FusionCallbacksIS1G_NS1K_17LinearCombinationISI_fSI_fLNS_15FloatRoundStyleE2EEESH_S1J_JEEENS4_5SM1004TMEM4LOAD26SM100_TMEM_LOAD_16dp128b8xESZ_S19_NS4_17SM75_U32x4_LDSM_NENS4_14SM90_TMA_STOREES19_NS4_17SM90_U32x4_STSM_NENS4_39AutoVectorizingCopyWithAssumedAlignmentILi128EEEEEEvvEEEEvNT_6ParamsE)
        .other          _ZN7cutlass13device_kernelINS_4gemm6kernel13GemmUniversalIN4cute5tupleIJiiiiEEENS1_10collective13CollectiveMmaINS1_35MainloopSm100TmaUmmaWarpSpecializedILi5ELi2ELi4ENS5_IJNS4_1CILi1EEESB_SB_EEEEENS5_IJNSA_ILi64EEENSA_ILi128EEENSA_ILi32EEEEEENS_10tfloat32_tENS5_IJlSB_lEEESI_SJ_NS4_8TiledMMAINS4_8MMA_AtomIJNS4_17SM100_MMA_TF32_SSISI_SI_fLi64ELi128ELNS4_4UMMA5MajorE0ELSO_0ELNSN_7ScaleInE0ELSP_0EEEEEENS4_6LayoutISC_NS5_IJNSA_ILi0EEEST_ST_EEEEENS5_IJNS4_10UnderscoreESW_SW_EEEEENS4_13SM90_TMA_LOADENS4_14ComposedLayoutINS4_7SwizzleILi3ELi4ELi3EEENS4_18smem_ptr_flag_bitsILi32EEENSS_INS5_IJNSA_ILi8EEESG_EEENS5_IJSG_SB_EEEEEEEvNS4_8identityESZ_S19_vS1A_EENS_8epilogue10collective18CollectiveEpilogueINS1C_23Sm100TmaWarpSpecializedILi4ELi2ELi16ELb1ELb0EEEJSH_NS5_IJNSS_ISE_SB_EENSS_ISG_SB_EEEEESI_SJ_SI_SJ_NS1C_6fusion15FusionCallbacksIS1G_NS1K_17LinearCombinationISI_fSI_fLNS_15FloatRoundStyleE2EEESH_S1J_JEEENS4_5SM1004TMEM4LOAD26SM100_TMEM_LOAD_16dp128b8xESZ_S19_NS4_17SM75_U32x4_LDSM_NENS4_14SM90_TMA_STOREES19_NS4_17SM90_U32x4_STSM_NENS4_39AutoVectorizingCopyWithAssumedAlignmentILi128EEEEEEvvEEEEvNT_6ParamsE,@"STO_CUDA_ENTRY STV_DEFAULT"
_ZN7cutlass13device_kernelINS_4gemm6kernel13GemmUniversalIN4cute5tupleIJiiiiEEENS1_10collective13CollectiveMmaINS1_35MainloopSm100TmaUmmaWarpSpecializedILi5ELi2ELi4ENS5_IJNS4_1CILi1EEESB_SB_EEEEENS5_IJNSA_ILi64EEENSA_ILi128EEENSA_ILi32EEEEEENS_10tfloat32_tENS5_IJlSB_lEEESI_SJ_NS4_8TiledMMAINS4_8MMA_AtomIJNS4_17SM100_MMA_TF32_SSISI_SI_fLi64ELi128ELNS4_4UMMA5MajorE0ELSO_0ELNSN_7ScaleInE0ELSP_0EEEEEENS4_6LayoutISC_NS5_IJNSA_ILi0EEEST_ST_EEEEENS5_IJNS4_10UnderscoreESW_SW_EEEEENS4_13SM90_TMA_LOADENS4_14ComposedLayoutINS4_7SwizzleILi3ELi4ELi3EEENS4_18smem_ptr_flag_bitsILi32EEENSS_INS5_IJNSA_ILi8EEESG_EEENS5_IJSG_SB_EEEEEEEvNS4_8identityESZ_S19_vS1A_EENS_8epilogue10collective18CollectiveEpilogueINS1C_23Sm100TmaWarpSpecializedILi4ELi2ELi16ELb1ELb0EEEJSH_NS5_IJNSS_ISE_SB_EENSS_ISG_SB_EEEEESI_SJ_SI_SJ_NS1C_6fusion15FusionCallbacksIS1G_NS1K_17LinearCombinationISI_fSI_fLNS_15FloatRoundStyleE2EEESH_S1J_JEEENS4_5SM1004TMEM4LOAD26SM100_TMEM_LOAD_16dp128b8xESZ_S19_NS4_17SM75_U32x4_LDSM_NENS4_14SM90_TMA_STOREES19_NS4_17SM90_U32x4_STSM_NENS4_39AutoVectorizingCopyWithAssumedAlignmentILi128EEEEEEvvEEEEvNT_6ParamsE:
[----:B------:R-:W1:Y:S01]  /*0000*/  LDC R1, c[0x0][0x37c] ;  /* 0x0000df00ff017b82 */ /* 0x000e620000000800 */
[----:B------:R-:W2:Y:S01]  /*0010*/  S2R R77, SR_TID.X ;  /* 0x00000000004d7919 */ /* 0x000ea20000002100 */
[----:B------:R-:W3:Y:S01]  /*0020*/  LDCU.64 UR4, c[0x0][0x890] ;  /* 0x00011200ff0477ac */ /* 0x000ee20008000a00 */
[----:B------:R-:W-:Y:S02]  /*0030*/  PRMT R64, RZ, 0x7610, R64 ;  /* 0x00007610ff407816 */ /* 0x000fe40000000040 */
[----:B------:R-:W-:Y:S01]  /*0040*/  ELECT P5, URZ, PT ;  /* 0x0000000000ff782f */ /* 0x000fe200038a0000 */
[----:B------:R-:W4:Y:S01]  /*0050*/  LDCU.64 UR46, c[0x0][0x358] ;  /* 0x00006b00ff2e77ac */ /* 0x000f220008000a00 */
[----:B---3--:R-:W-:-:S04]  /*0060*/  UISETP.NE.U32.AND UP0, UPT, UR4, URZ, UPT ;  /* 0x000000ff0400728c */ /* 0x008fc8000bf05070 */
[----:B------:R-:W-:Y:S01]  /*0070*/  UISETP.NE.AND.EX UP0, UPT, UR5, URZ, UPT, UP0 ;  /* 0x000000ff0500728c */ /* 0x000fe2000bf05300 */
[----:B--2---:R-:W-:-:S05]  /*0080*/  SHF.R.U32.HI R69, RZ, 0x5, R77 ;  /* 0x00000005ff457819 */ /* 0x004fca000001164d */
[----:B------:R-:W2:Y:S02]  /*0090*/  SHFL.IDX PT, R0, R69, RZ, 0x1f ;  /* 0x00001fff45007589 */ /* 0x000ea400000e0000 */
[----:B--2---:R-:W-:Y:S01]  /*00a0*/  R2UR UR8, R0 ;  /* 0x00000000000872ca */ /* 0x004fe200000e0000 */
[----:B-1--4-:R-:W-:-:S14]  /*00b0*/  BRA.U UP0, `(.L_x_0) ;  /* 0x00000001002c7547 */ /* 0x012fdc000b800000 */
[----:B------:R-:W1:Y:S02]  /*00c0*/  LDCU.64 UR6, c[0x0][0x888] ;  /* 0x00011100ff0677ac */ /* 0x000e640008000a00 */
[----:B-1----:R-:W-:-:S04]  /*00d0*/  UISETP.NE.U32.AND UP0, UPT, UR6, URZ, UPT ;  /* 0x000000ff0600728c */ /* 0x002fc8000bf05070 */
[----:B------:R-:W-:-:S09]  /*00e0*/  UISETP.NE.AND.EX UP0, UPT, UR7, URZ, UPT, UP0 ;  /* 0x000000ff0700728c */ /* 0x000fd2000bf05300 */
[----:B------:R-:W-:Y:S05]  /*00f0*/  BRA.U !UP0, `(.L_x_1) ;  /* 0x0000000108107547 */ /* 0x000fea000b800000 */
[----:B------:R-:W1:Y:S02]  /*0100*/  LDC.64 R2, c[0x0][0x888] ;  /* 0x00022200ff027b82 */ /* 0x000e640000000a00 */
[----:B-1----:R1:W5:Y:S01]  /*0110*/  LDG.E R35, desc[UR46][R2.64] ;  /* 0x0000002e02237981 */ /* 0x002362000c1e1900 */
[----:B------:R-:W-:Y:S01]  /*0120*/  HFMA2 R64, -RZ, RZ, 0, 5.9604644775390625e-08 ;  /* 0x00000001ff407431 */ /* 0x000fe200000001ff */
[----:B------:R-:W-:Y:S05]  /*0130*/  BRA `(.L_x_0) ;  /* 0x00000000000c7947 */ /* 0x000fea0003800000 */
.L_x_1:
[----:B------:R-:W1:Y:S01]  /*0140*/  LDCU UR6, c[0x0][0x880] ;  /* 0x00011000ff0677ac */ /* 0x000e620008000800 */
[----:B------:R-:W-:Y:S01]  /*0150*/  HFMA2 R64, -RZ, RZ, 0, 5.9604644775390625e-08 ;  /* 0x00000001ff407431 */ /* 0x000fe200000001ff */
[----:B-1----:R-:W-:-:S07]  /*0160*/  MOV R35, UR6 ;  /* 0x0000000600237c02 */ /* 0x002fce0008000f00 */
.L_x_0:
[----:B------:R-:W2:Y:S02]  /*0170*/  LDCU.64 UR6, c[0x0][0x8b0] ;  /* 0x00011600ff0677ac */ /* 0x000ea40008000a00 */
[----:B--2---:R-:W-:-:S04]  /*0180*/  UISETP.NE.U32.AND UP0, UPT, UR6, URZ, UPT ;  /* 0x000000ff0600728c */ /* 0x004fc8000bf05070 */
[----:B------:R-:W-:-:S09]  /*0190*/  UISETP.NE.AND.EX UP0, UPT, UR7, URZ, UPT, UP0 ;  /* 0x000000ff0700728c */ /* 0x000fd2000bf05300 */
[----:B------:R-:W-:Y:S05]  /*01a0*/  BRA.U UP0, `(.L_x_2) ;  /* 0x0000000100247547 */ /* 0x000fea000b800000 */
[----:B------:R-:W2:Y:S02]  /*01b0*/  LDCU.64 UR6, c[0x0][0x8a8] ;  /* 0x00011500ff0677ac */ /* 0x000ea40008000a00 */
[----:B--2---:R-:W-:-:S04]  /*01c0*/  UISETP.NE.U32.AND UP0, UPT, UR6, URZ, UPT ;  /* 0x000000ff0600728c */ /* 0x004fc8000bf05070 */
[----:B------:R-:W-:-:S09]  /*01d0*/  UISETP.NE.AND.EX UP0, UPT, UR7, URZ, UPT, UP0 ;  /* 0x000000ff0700728c */ /* 0x000fd2000bf05300 */
[----:B------:R-:W-:Y:S05]  /*01e0*/  BRA.U !UP0, `(.L_x_3) ;  /* 0x00000001080c7547 */ /* 0x000fea000b800000 */
[----:B-1----:R-:W1:Y:S02]  /*01f0*/  LDC.64 R2, c[0x0][0x8a8] ;  /* 0x00022a00ff027b82 */ /* 0x002e640000000a00 */
[----:B-1----:R2:W5:Y:S01]  /*0200*/  LDG.E R33, desc[UR46][R2.64] ;  /* 0x0000002e02217981 */ /* 0x002562000c1e1900 */
[----:B------:R-:W-:Y:S05]  /*0210*/  BRA `(.L_x_2) ;  /* 0x0000000000087947 */ /* 0x000fea0003800000 */
.L_x_3:
[----:B------:R-:W2:Y:S02]  /*0220*/  LDCU UR6, c[0x0][0x8a0] ;  /* 0x00011400ff0677ac */ /* 0x000ea40008000800 */
[----:B--2---:R-:W-:Y:S02]  /*0230*/  MOV R33, UR6 ;  /* 0x0000000600217c02 */ /* 0x004fe40008000f00 */
.L_x_2:
[----:B------:R-:W-:Y:S01]  /*0240*/  IMAD.U32 R0, RZ, RZ, UR8 ;  /* 0x00000008ff007e24 */ /* 0x000fe2000f8e00ff */
[----:B------:R-:W-:Y:S04]  /*0250*/  BSSY.RECONVERGENT B0, `(.L_x_4) ;  /* 0x000000c000007945 */ /* 0x000fe80003800200 */
[C---:B------:R-:W-:Y:S02]  /*0260*/  ISETP.NE.OR P1, PT, R0.reuse, 0x1, !P5 ;  /* 0x000000010000780c */ /* 0x040fe40006f25670 */
[----:B------:R-:W-:-:S11]  /*0270*/  ISETP.NE.OR P0, PT, R0, 0x3, !P5 ;  /* 0x000000030000780c */ /* 0x000fd60006f05670 */
[----:B------:R-:W-:Y:S05]  /*0280*/  @P1 BRA `(.L_x_5) ;  /* 0x0000000000201947 */ /* 0x000fea0003800000 */
[----:B------:R-:W3:Y:S02]  /*0290*/  LDCU.64 UR6, c[0x0][0x348] ;  /* 0x00006900ff0677ac */ /* 0x000ee40008000a00 */
[----:B---3--:R-:W-:Y:S02]  /*02a0*/  UIADD3 UR10, UP1, UPT, UR6, 0x80, URZ ;  /* 0x00000080060a7890 */ /* 0x008fe4000ff3e0ff */
[----:B------:R-:W-:Y:S02]  /*02b0*/  UIADD3 UR6, UP0, UPT, UR6, 0x180, URZ ;  /* 0x0000018006067890 */ /* 0x000fe4000ff1e0ff */
[----:B------:R-:W-:Y:S02]  /*02c0*/  UIADD3.X UR11, UPT, UPT, URZ, UR7, URZ, UP1, !UPT ;  /* 0x00000007ff0b7290 */ /* 0x000fe40008ffe4ff */
[----:B------:R-:W-:-:S07]  /*02d0*/  UIADD3.X UR7, UPT, UPT, URZ, UR7, URZ, UP0, !UPT ;  /* 0x00000007ff077290 */ /* 0x000fce00087fe4ff */
[----:B------:R3:W-:Y:S02]  /*02e0*/  UTMACCTL.PF [UR10] ;  /* 0x000000000a0079b9 */ /* 0x0007e40008040000 */
[----:B------:R3:W-:Y:S02]  /*02f0*/  UTMACCTL.PF [UR6] ;  /* 0x00000000060079b9 */ /* 0x0007e40008040000 */
[----:B---3--:R-:W-:Y:S01]  /*0300*/  NOP ;  /* 0x0000000000007918 */ /* 0x008fe20000000000 */
.L_x_5:
[----:B------:R-:W-:Y:S05]  /*0310*/  BSYNC.RECONVERGENT B0 ;  /* 0x0000000000007941 */ /* 0x000fea0003800200 */
.L_x_4:
[----:B------:R-:W-:Y:S04]  /*0320*/  BSSY.RECONVERGENT B0, `(.L_x_6) ;  /* 0x000000a000007945 */ /* 0x000fe80003800200 */
        /* <DEDUP_REMOVED lines=9> */
.L_x_7:
[----:B------:R-:W-:Y:S05]  /*03c0*/  BSYNC.RECONVERGENT B0 ;  /* 0x0000000000007941 */ /* 0x000fea0003800200 */
.L_x_6:
[----:B------:R-:W3:Y:S01]  /*03d0*/  LDCU.64 UR6, c[0x0][0x888] ;  /* 0x00011100ff0677ac */ /* 0x000ee20008000a00 */
[----:B------:R-:W-:Y:S02]  /*03e0*/  UISETP.EQ.U32.AND UP1, UPT, UR4, URZ, UPT ;  /* 0x000000ff0400728c */ /* 0x000fe4000bf22070 */
[----:B------:R-:W-:Y:S02]  /*03f0*/  UPLOP3.LUT UP2, UPT, UPT, UPT, UPT, 0x80, 0x8 ;  /* 0x000000000008789c */ /* 0x000fe40003f4f070 */
[----:B---3--:R-:W-:-:S04]  /*0400*/  UISETP.NE.U32.AND UP0, UPT, UR6, URZ, UPT ;  /* 0x000000ff0600728c */ /* 0x008fc8000bf05070 */
[----:B------:R-:W-:-:S04]  /*0410*/  UISETP.NE.AND.EX UP0, UPT, UR7, URZ, UPT, UP0 ;  /* 0x000000ff0700728c */ /* 0x000fc8000bf05300 */
[----:B------:R-:W-:-:S04]  /*0420*/  UISETP.EQ.OR.EX UP3, UPT, UR5, URZ, !UP0, UP1 ;  /* 0x000000ff0500728c */ /* 0x000fc8000c762710 */
[----:B------:R-:W-:-:S05]  /*0430*/  UP2UR UR50, UPR, URZ, 0x8 ;  /* 0x00000008ff327883 */ /* 0x000fca0008000000 */
[----:B------:R-:W-:Y:S07]  /*0440*/  BRA.U !UP3, `(.L_x_8) ;  /* 0x000000010b207547 */ /* 0x000fee000b800000 */
[----:B------:R-:W-:Y:S01]  /*0450*/  UISETP.NE.U32.AND UP2, UPT, UR4, URZ, UPT ;  /* 0x000000ff0400728c */ /* 0x000fe2000bf45070 */
[----:B-----5:R-:W-:Y:S01]  /*0460*/  FSETP.NEU.AND P0, PT, R35, RZ, PT ;  /* 0x000000ff2300720b */ /* 0x020fe20003f0d000 */
[----:B------:R-:W-:Y:S02]  /*0470*/  USEL UR4, URZ, 0xffffffff, UP0 ;  /* 0xffffffffff047887 */ /* 0x000fe40008000000 */
[----:B------:R-:W-:-:S10]  /*0480*/  UISETP.NE.AND.EX UP2, UPT, UR5, URZ, UPT, UP2 ;  /* 0x000000ff0500728c */ /* 0x000fd4000bf45320 */
[----:B------:R-:W-:Y:S01]  /*0490*/  VOTEU.ANY UP1, P0 ;  /* 0x0000000000ff7886 */ /* 0x000fe20000020100 */
[----:B------:R-:W-:-:S04]  /*04a0*/  @!UP2 USEL UR4, URZ, 0xffffffff, UP1 ;  /* 0xffffffffff04a887 */ /* 0x000fc80008800000 */
[----:B------:R-:W-:-:S04]  /*04b0*/  ULOP3.LUT UR4, UR4, 0x1, URZ, 0xc0, !UPT ;  /* 0x0000000104047892 */ /* 0x000fc8000f8ec0ff */
[----:B------:R-:W-:-:S11]  /*04c0*/  UISETP.NE.U32.AND UP2, UPT, UR4, 0x1, UPT ;  /* 0x000000010400788c */ /* 0x000fd6000bf45070 */
.L_x_8:
[----:B-12---:R-:W1:Y:S01]  /*04d0*/  SHFL.IDX PT, R2, R69, RZ, 0x1f ;  /* 0x00001fff45027589 */ /* 0x006e6200000e0000 */
[----:B------:R-:W-:-:S04]  /*04e0*/  UISETP.NE.AND UP1, UPT, UR8, 0x2, UPT ;  /* 0x000000020800788c */ /* 0x000fc8000bf25270 */
[----:B------:R-:W-:Y:S01]  /*04f0*/  USEL UR6, URZ, 0x1, UP1 ;  /* 0x00000001ff067887 */ /* 0x000fe20008800000 */
[----:B-1----:R-:W-:-:S13]  /*0500*/  ISETP.NE.AND P0, PT, R2, RZ, PT ;  /* 0x000000ff0200720c */ /* 0x002fda0003f05270 */
[----:B------:R-:W-:Y:S05]  /*0510*/  @P0 BRA `(.L_x_9) ;  /* 0x0000000000500947 */ /* 0x000fea0003800000 */
[----:B------:R-:W1:Y:S01]  /*0520*/  S2UR UR5, SR_CgaCtaId ;  /* 0x00000000000579c3 */ /* 0x000e620000008800 */
[----:B------:R-:W-:Y:S01]  /*0530*/  UMOV UR7, 0x400 ;  /* 0x0000040000077882 */ /* 0x000fe20000000000 */
[----:B------:R-:W-:Y:S01]  /*0540*/  UMOV UR4, 0x1 ;  /* 0x0000000100047882 */ /* 0x000fe20000000000 */
[----:B------:R-:W-:Y:S01]  /*0550*/  ELECT P0, URZ, PT ;  /* 0x0000000000ff782f */ /* 0x000fe20003800000 */
[----:B------:R-:W-:-:S04]  /*0560*/  UIADD3 UR10, UPT, UPT, -UR4, 0x100000, URZ ;  /* 0x00100000040a7890 */ /* 0x000fc8000fffe1ff */
[----:B------:R-:W-:Y:S02]  /*0570*/  USHF.L.U32 UR11, UR10, 0xb, URZ ;  /* 0x0000000b0a0b7899 */ /* 0x000fe400080006ff */
[----:B------:R-:W-:Y:S02]  /*0580*/  USHF.L.U32 UR10, UR10, 0x1, URZ ;  /* 0x000000010a0a7899 */ /* 0x000fe400080006ff */
[----:B-1----:R-:W-:Y:S01]  /*0590*/  ULEA UR5, UR5, UR7, 0x18 ;  /* 0x0000000705057291 */ /* 0x002fe2000f8ec0ff */
[----:B------:R-:W1:Y:S11]  /*05a0*/  FENCE.VIEW.ASYNC.S ;  /* 0x00000000000073c6 */ /* 0x000e760000000000 */
[----:B-1----:R1:W2:Y:S01]  /*05b0*/  SYNCS.EXCH.64 URZ, [UR5], UR10 ;  /* 0x0000000a05ff75b2 */ /* 0x0022a20008000100 */
[----:B------:R1:W3:Y:S01]  /*05c0*/  SYNCS.EXCH.64 URZ, [UR5+0x28], UR10 ;  /* 0x0000280a05ff75b2 */ /* 0x0002e20008000100 */
[----:B------:R1:W4:Y:S01]  /*05d0*/  SYNCS.EXCH.64 URZ, [UR5+0x8], UR10 ;  /* 0x0000080a05ff75b2 */ /* 0x0003220008000100 */
[----:B------:R1:W1:Y:S01]  /*05e0*/  SYNCS.EXCH.64 URZ, [UR5+0x30], UR10 ;  /* 0x0000300a05ff75b2 */ /* 0x0002620008000100 */
[----:B------:R1:W1:Y:S01]  /*05f0*/  SYNCS.EXCH.64 URZ, [UR5+0x10], UR10 ;  /* 0x0000100a05ff75b2 */ /* 0x0002620008000100 */
[----:B------:R1:W1:Y:S01]  /*0600*/  SYNCS.EXCH.64 URZ, [UR5+0x38], UR10 ;  /* 0x0000380a05ff75b2 */ /* 0x0002620008000100 */
[----:B------:R1:W1:Y:S01]  /*0610*/  SYNCS.EXCH.64 URZ, [UR5+0x18], UR10 ;  /* 0x0000180a05ff75b2 */ /* 0x0002620008000100 */
[----:B------:R1:W1:Y:S01]  /*0620*/  SYNCS.EXCH.64 URZ, [UR5+0x40], UR10 ;  /* 0x0000400a05ff75b2 */ /* 0x0002620008000100 */
[----:B------:R1:W1:Y:S01]  /*0630*/  SYNCS.EXCH.64 URZ, [UR5+0x20], UR10 ;  /* 0x0000200a05ff75b2 */ /* 0x0002620008000100 */
[----:B------:R1:W1:Y:S01]  /*0640*/  SYNCS.EXCH.64 URZ, [UR5+0x48], UR10 ;  /* 0x0000480a05ff75b2 */ /* 0x0002620008000100 */
[----:B------:R-:W-:Y:S01]  /*0650*/  NOP ;  /* 0x0000000000007918 */ /* 0x000fe20000000000 */
.L_x_9:
[----:B------:R-:W2:Y:S01]  /*0660*/  SHFL.IDX PT, R2, R69, RZ, 0x1f ;  /* 0x00001fff45027589 */ /* 0x000ea200000e0000 */
[----:B------:R-:W-:Y:S01]  /*0670*/  NOP ;  /* 0x0000000000007918 */ /* 0x000fe20000000000 */
[----:B--2---:R-:W-:-:S13]  /*0680*/  ISETP.NE.AND P0, PT, R2, 0x1, PT ;  /* 0x000000010200780c */ /* 0x004fda0003f05270 */
[----:B------:R-:W-:Y:S05]  /*0690*/  @P0 BRA `(.L_x_10) ;  /* 0x0000000000580947 */ /* 0x000fea0003800000 */
[----:B------:R-:W2:Y:S01]  /*06a0*/  S2UR UR7, SR_CgaCtaId ;  /* 0x00000000000779c3 */ /* 0x000ea20000008800 */
[----:B------:R-:W-:Y:S01]  /*06b0*/  UMOV UR9, 0x400 ;  /* 0x0000040000097882 */ /* 0x000fe20000000000 */
[----:B-1----:R-:W-:Y:S01]  /*06c0*/  UMOV UR5, 0x20 ;  /* 0x0000002000057882 */ /* 0x002fe20000000000 */
[----:B------:R-:W-:Y:S01]  /*06d0*/  UMOV UR4, 0x80 ;  /* 0x0000008000047882 */ /* 0x000fe20000000000 */
[----:B------:R-:W-:-:S04]  /*06e0*/  UIADD3 UR10, UPT, UPT, -UR5, 0x100000, URZ ;  /* 0x00100000050a7890 */ /* 0x000fc8000fffe1ff */
[----:B------:R-:W-:Y:S02]  /*06f0*/  USHF.L.U32 UR11, UR10, 0xb, URZ ;  /* 0x0000000b0a0b7899 */ /* 0x000fe400080006ff */
[----:B------:R-:W-:Y:S02]  /*0700*/  USHF.L.U32 UR10, UR10, 0x1, URZ ;  /* 0x000000010a0a7899 */ /* 0x000fe400080006ff */
[----:B------:R-:W-:-:S04]  /*0710*/  UIADD3 UR4, UPT, UPT, -UR4, 0x100000, URZ ;  /* 0x0010000004047890 */ /* 0x000fc8000fffe1ff */
[----:B------:R-:W-:Y:S02]  /*0720*/  USHF.L.U32 UR5, UR4, 0xb, URZ ;  /* 0x0000000b04057899 */ /* 0x000fe400080006ff */
[----:B------:R-:W-:Y:S01]  /*0730*/  USHF.L.U32 UR4, UR4, 0x1, URZ ;  /* 0x0000000104047899 */ /* 0x000fe200080006ff */
[----:B------:R-:W-:Y:S01]  /*0740*/  ELECT P0, URZ, PT ;  /* 0x0000000000ff782f */ /* 0x000fe20003800000 */
[----:B--2---:R-:W-:Y:S01]  /*0750*/  ULEA UR7, UR7, UR9, 0x18 ;  /* 0x0000000907077291 */ /* 0x004fe2000f8ec0ff */
[----:B------:R-:W1:Y:S11]  /*0760*/  FENCE.VIEW.ASYNC.S ;  /* 0x00000000000073c6 */ /* 0x000e760000000000 */
[----:B-1----:R2:W1:Y:S01]  /*0770*/  SYNCS.EXCH.64 URZ, [UR7+0x50], UR10 ;  /* 0x0000500a07ff75b2 */ /* 0x0024620008000100 */
[----:B------:R2:W1:Y:S01]  /*0780*/  SYNCS.EXCH.64 URZ, [UR7+0x70], UR4 ;  /* 0x0000700407ff75b2 */ /* 0x0004620008000100 */
[----:B------:R2:W1:Y:S01]  /*0790*/  SYNCS.EXCH.64 URZ, [UR7+0x58], UR10 ;  /* 0x0000580a07ff75b2 */ /* 0x0004620008000100 */
[----:B------:R2:W1:Y:S01]  /*07a0*/  SYNCS.EXCH.64 URZ, [UR7+0x78], UR4 ;  /* 0x0000780407ff75b2 */ /* 0x0004620008000100 */
[----:B------:R2:W1:Y:S01]  /*07b0*/  SYNCS.EXCH.64 URZ, [UR7+0x60], UR10 ;  /* 0x0000600a07ff75b2 */ /* 0x0004620008000100 */
[----:B------:R2:W1:Y:S01]  /*07c0*/  SYNCS.EXCH.64 URZ, [UR7+0x80], UR4 ;  /* 0x0000800407ff75b2 */ /* 0x0004620008000100 */
[----:B------:R2:W1:Y:S01]  /*07d0*/  SYNCS.EXCH.64 URZ, [UR7+0x68], UR10 ;  /* 0x0000680a07ff75b2 */ /* 0x0004620008000100 */
[----:B------:R2:W1:Y:S02]  /*07e0*/  SYNCS.EXCH.64 URZ, [UR7+0x88], UR4 ;  /* 0x0000880407ff75b2 */ /* 0x0004640008000100 */
[----:B--2---:R-:W-:Y:S01]  /*07f0*/  NOP ;  /* 0x0000000000007918 */ /* 0x004fe20000000000 */
.L_x_10:
[----:B------:R-:W2:Y:S01]  /*0800*/  SHFL.IDX PT, R2, R69, RZ, 0x1f ;  /* 0x00001fff45027589 */ /* 0x000ea200000e0000 */
[----:B------:R-:W-:Y:S01]  /*0810*/  NOP ;  /* 0x0000000000007918 */ /* 0x000fe20000000000 */
[----:B--2---:R-:W-:-:S13]  /*0820*/  ISETP.NE.AND P0, PT, R2, 0x3, PT ;  /* 0x000000030200780c */ /* 0x004fda0003f05270 */
[----:B------:R-:W-:Y:S05]  /*0830*/  @P0 BRA `(.L_x_11) ;  /* 0x0000000000300947 */ /* 0x000fea0003800000 */
[----:B-1----:R-:W1:Y:S01]  /*0840*/  S2UR UR5, SR_CgaCtaId ;  /* 0x00000000000579c3 */ /* 0x002e620000008800 */
        /* <DEDUP_REMOVED lines=8> */
[----:B-1----:R2:W1:Y:S01]  /*08d0*/  SYNCS.EXCH.64 URZ, [UR5+0x90], UR10 ;  /* 0x0000900a05ff75b2 */ /* 0x0024620008000100 */
[----:B------:R2:W1:Y:S02]  /*08e0*/  SYNCS.EXCH.64 URZ, [UR5+0x98], UR10 ;  /* 0x0000980a05ff75b2 */ /* 0x0004640008000100 */
[----:B--2---:R-:W-:Y:S01]  /*08f0*/  NOP ;  /* 0x0000000000007918 */ /* 0x004fe20000000000 */
.L_x_11:
[----:B------:R-:W2:Y:S01]  /*0900*/  SHFL.IDX PT, R2, R69, RZ, 0x1f ;  /* 0x00001fff45027589 */ /* 0x000ea200000e0000 */
[----:B------:R-:W-:Y:S01]  /*0910*/  NOP ;  /* 0x0000000000007918 */ /* 0x000fe20000000000 */
[----:B--2---:R-:W-:-:S13]  /*0920*/  ISETP.NE.AND P0, PT, R2, 0x4, PT ;  /* 0x000000040200780c */ /* 0x004fda0003f05270 */
[----:B------:R-:W-:Y:S05]  /*0930*/  @P0 BRA `(.L_x_12) ;  /* 0x00000000004c0947 */ /* 0x000fea0003800000 */
[----:B-1----:R-:W1:Y:S01]  /*0940*/  S2UR UR5, SR_CgaCtaId ;  /* 0x00000000000579c3 */ /* 0x002e620000008800 */
[----:B------:R-:W-:Y:S01]  /*0950*/  UMOV UR9, 0x100 ;  /* 0x0000010000097882 */ /* 0x000fe20000000000 */
[----:B------:R-:W-:Y:S01]  /*0960*/  UMOV UR7, 0x400 ;  /* 0x0000040000077882 */ /* 0x000fe20000000000 */
[----:B------:R-:W-:Y:S01]  /*0970*/  USEL UR9, UR9, 0xe0, UP2 ;  /* 0x000000e009097887 */ /* 0x000fe20009000000 */
[----:B------:R-:W-:Y:S01]  /*0980*/  UMOV UR4, 0x1 ;  /* 0x0000000100047882 */ /* 0x000fe20000000000 */
[----:B------:R-:W-:Y:S01]  /*0990*/  ELECT P0, URZ, PT ;  /* 0x0000000000ff782f */ /* 0x000fe20003800000 */
[----:B------:R-:W-:-:S04]  /*09a0*/  UIADD3 UR10, UPT, UPT, -UR4, 0x100000, URZ ;  /* 0x00100000040a7890 */ /* 0x000fc8000fffe1ff */
[----:B------:R-:W-:Y:S02]  /*09b0*/  USHF.L.U32 UR11, UR10, 0xb, URZ ;  /* 0x0000000b0a0b7899 */ /* 0x000fe400080006ff */
[----:B------:R-:W-:Y:S02]  /*09c0*/  USHF.L.U32 UR10, UR10, 0x1, URZ ;  /* 0x000000010a0a7899 */ /* 0x000fe400080006ff */
[----:B------:R-:W-:-:S04]  /*09d0*/  UIADD3 UR12, UPT, UPT, -UR9, 0x100000, URZ ;  /* 0x00100000090c7890 */ /* 0x000fc8000fffe1ff */
[----:B------:R-:W-:Y:S02]  /*09e0*/  USHF.L.U32 UR13, UR12, 0xb, URZ ;  /* 0x0000000b0c0d7899 */ /* 0x000fe400080006ff */
[----:B------:R-:W-:Y:S02]  /*09f0*/  USHF.L.U32 UR12, UR12, 0x1, URZ ;  /* 0x000000010c0c7899 */ /* 0x000fe400080006ff */
[----:B-1----:R-:W-:Y:S01]  /*0a00*/  ULEA UR5, UR5, UR7, 0x18 ;  /* 0x0000000705057291 */ /* 0x002fe2000f8ec0ff */
[----:B------:R-:W1:Y:S11]  /*0a10*/  FENCE.VIEW.ASYNC.S ;  /* 0x00000000000073c6 */ /* 0x000e760000000000 */
[----:B-1----:R2:W1:Y:S01]  /*0a20*/  SYNCS.EXCH.64 URZ, [UR5+0xa0], UR10 ;  /* 0x0000a00a05ff75b2 */ /* 0x0024620008000100 */
[----:B------:R2:W1:Y:S01]  /*0a30*/  SYNCS.EXCH.64 URZ, [UR5+0xb0], UR12 ;  /* 0x0000b00c05ff75b2 */ /* 0x0004620008000100 */
[----:B------:R2:W1:Y:S01]  /*0a40*/  SYNCS.EXCH.64 URZ, [UR5+0xa8], UR10 ;  /* 0x0000a80a05ff75b2 */ /* 0x0004620008000100 */
[----:B------:R2:W1:Y:S02]  /*0a50*/  SYNCS.EXCH.64 URZ, [UR5+0xb8], UR12 ;  /* 0x0000b80c05ff75b2 */ /* 0x0004640008000100 */
[----:B--2---:R-:W-:Y:S01]  /*0a60*/  NOP ;  /* 0x0000000000007918 */ /* 0x004fe20000000000 */
.L_x_12:
        /* <DEDUP_REMOVED lines=26> */
.L_x_13:
        /* <DEDUP_REMOVED lines=18> */
.L_x_14:
[----:B-1----:R-:W1:Y:S01]  /*0d30*/  S2UR UR5, SR_CTAID.X ;  /* 0x00000000000579c3 */ /* 0x002e620000002500 */
[----:B------:R-:W-:-:S05]  /*0d40*/  CS2R.32 R63, SR_CgaSize ;  /* 0x00000000003f7805 */ /* 0x000fca0000008a00 */
[----:B------:R-:W-:-:S05]  /*0d50*/  IMAD R63, R63, -0xa0, RZ ;  /* 0xffffff603f3f7824 */ /* 0x000fca00078e02ff */
[----:B------:R-:W-:-:S14]  /*0d60*/  R2UR UR9, R63 ;  /* 0x000000003f0972ca */ /* 0x000fdc00000e0000 */
[----:B------:R-:W2:Y:S01]  /*0d70*/  LDCU UR9, c[0x0][UR9+0x2b0] ;  /* 0x00005600090977ac */ /* 0x000ea20008000800 */
[----:B------:R-:W-:Y:S01]  /*0d80*/  NOP ;  /* 0x0000000000007918 */ /* 0x000fe20000000000 */
[----:B------:R-:W-:-:S05]  /*0d90*/  CS2R.32 R63, SR_CgaSize ;  /* 0x00000000003f7805 */ /* 0x000fca0000008a00 */
[----:B------:R-:W-:-:S05]  /*0da0*/  IMAD R63, R63, -0xa0, RZ ;  /* 0xffffff603f3f7824 */ /* 0x000fca00078e02ff */
[----:B------:R-:W-:-:S14]  /*0db0*/  R2UR UR7, R63 ;  /* 0x000000003f0772ca */ /* 0x000fdc00000e0000 */
[----:B------:R-:W3:Y:S01]  /*0dc0*/  LDCU UR7, c[0x0][UR7+0x2b4] ;  /* 0x00005680070777ac */ /* 0x000ee20008000800 */
[----:B------:R-:W4:Y:S08]  /*0dd0*/  S2UR UR4, SR_CTAID.Y ;  /* 0x00000000000479c3 */ /* 0x000f300000002600 */
[----:B------:R-:W3:Y:S01]  /*0de0*/  LDC R10, c[0x0][0xb24] ;  /* 0x0002c900ff0a7b82 */ /* 0x000ee20000000800 */
[----:B-1----:R-:W-:-:S02]  /*0df0*/  I2FP.F32.U32 R63, UR5 ;  /* 0x00000005003f7c45 */ /* 0x002fc40008201000 */
[----:B------:R-:W-:-:S05]  /*0e00*/  CS2R.32 R3, SR_CgaSize ;  /* 0x0000000000037805 */ /* 0x000fca0000008a00 */
[----:B------:R-:W-:-:S06]  /*0e10*/  IMAD R3, R3, -0xa0, RZ ;  /* 0xffffff6003037824 */ /* 0x000fcc00078e02ff */
[----:B------:R-:W1:Y:S01]  /*0e20*/  LDC R3, c[0x0][R3+0x2a0] ;  /* 0x0000a80003037b82 */ /* 0x000e620000000800 */
[----:B------:R-:W-:Y:S01]  /*0e30*/  MOV R15, UR5 ;  /* 0x00000005000f7c02 */ /* 0x000fe20008000f00 */
[----:B--2---:R-:W-:Y:S01]  /*0e40*/  FMUL R63, R63, UR9 ;  /* 0x000000093f3f7c20 */ /* 0x004fe20008400000 */
[----:B----4-:R-:W-:Y:S02]  /*0e50*/  I2FP.F32.U32 R62, UR4 ;  /* 0x00000004003e7c45 */ /* 0x010fe40008201000 */
[----:B------:R-:W-:-:S05]  /*0e60*/  CS2R.32 R2, SR_CgaSize ;  /* 0x0000000000027805 */ /* 0x000fca0000008a00 */
[----:B------:R-:W-:-:S06]  /*0e70*/  IMAD R2, R2, -0xa0, RZ ;  /* 0xffffff6002027824 */ /* 0x000fcc00078e02ff */
[----:B------:R-:W2:Y:S01]  /*0e80*/  LDC R2, c[0x0][R2+0x2a4] ;  /* 0x0000a90002027b82 */ /* 0x000ea20000000800 */
[----:B------:R-:W-:Y:S01]  /*0e90*/  MOV R14, UR4 ;  /* 0x00000004000e7c02 */ /* 0x000fe20008000f00 */
[----:B------:R-:W4:Y:S01]  /*0ea0*/  F2I.U32.TRUNC.NTZ R63, R63 ;  /* 0x0000003f003f7305 */ /* 0x000f22000020f000 */
[----:B---3--:R-:W-:-:S05]  /*0eb0*/  FMUL R62, R62, UR7 ;  /* 0x000000073e3e7c20 */ /* 0x008fca0008400000 */
[----:B------:R-:W-:Y:S01]  /*0ec0*/  BAR.SYNC.DEFER_BLOCKING 0x0 ;  /* 0x0000000000007b1d */ /* 0x000fe20000010000 */
[----:B------:R-:W-:-:S05]  /*0ed0*/  ISETP.GE.AND P0, PT, R10, 0x1, PT ;  /* 0x000000010a00780c */ /* 0x000fca0003f06270 */
[----:B------:R-:W3:Y:S02]  /*0ee0*/  F2I.U32.TRUNC.NTZ R62, R62 ;  /* 0x0000003e003e7305 */ /* 0x000ee4000020f000 */
[----:B------:R-:W2:Y:S01]  /*0ef0*/  S2UR UR36, SR_CTAID.Z ;  /* 0x00000000002479c3 */ /* 0x000ea20000002700 */
[----:B----4-:R-:W-:-:S05]  /*0f00*/  IADD3 R63, PT, PT, -R63, RZ, RZ ;  /* 0x000000ff3f3f7210 */ /* 0x010fca0007ffe1ff */
[----:B-1----:R-:W-:Y:S01]  /*0f10*/  IMAD R63, R3, R63, UR5 ;  /* 0x00000005033f7e24 */ /* 0x002fe2000f8e023f */
[----:B---3--:R-:W-:-:S05]  /*0f20*/  IADD3 R62, PT, PT, -R62, RZ, RZ ;  /* 0x000000ff3e3e7210 */ /* 0x008fca0007ffe1ff */
[----:B--2---:R-:W-:Y:S01]  /*0f30*/  IMAD R62, R2, R62, UR4 ;  /* 0x00000004023e7e24 */ /* 0x004fe2000f8e023e */
[----:B------:R-:W-:Y:S06]  /*0f40*/  @!P0 BRA `(.L_x_15) ;  /* 0x0000000000b88947 */ /* 0x000fec0003800000 */
[----:B------:R-:W1:Y:S01]  /*0f50*/  LDC.64 R4, c[0x0][0xb18] ;  /* 0x0002c600ff047b82 */ /* 0x000e620000000a00 */
[----:B------:R-:W-:-:S07]  /*0f60*/  ISETP.NE.AND P0, PT, R10, 0x1, PT ;  /* 0x000000010a00780c */ /* 0x000fce0003f05270 */
[----:B------:R-:W2:Y:S08]  /*0f70*/  LDC R9, c[0x0][0xb0c] ;  /* 0x0002c300ff097b82 */ /* 0x000eb00000000800 */
[----:B------:R-:W3:Y:S08]  /*0f80*/  LDC R12, c[0x0][0x370] ;  /* 0x0000dc00ff0c7b82 */ /* 0x000ef00000000800 */
[----:B------:R-:W4:Y:S01]  /*0f90*/  LDC R11, c[0x0][0x374] ;  /* 0x0000dd00ff0b7b82 */ /* 0x000f220000000800 */
[----:B-1----:R-:W-:-:S07]  /*0fa0*/  ISETP.NE.AND P1, PT, R4, 0x1, PT ;  /* 0x000000010400780c */ /* 0x002fce0003f25270 */
[----:B------:R-:W3:Y:S01]  /*0fb0*/  LDC.64 R6, c[0x0][0xb10] ;  /* 0x0002c400ff067b82 */ /* 0x000ee20000000a00 */
[----:B--2---:R-:W-:-:S07]  /*0fc0*/  ISETP.NE.AND P2, PT, R9, 0x1, PT ;  /* 0x000000010900780c */ /* 0x004fce0003f45270 */
[----:B------:R-:W1:Y:S08]  /*0fd0*/  LDC R8, c[0x0][0xb20] ;  /* 0x0002c800ff087b82 */ /* 0x000e700000000800 */
[----:B------:R-:W2:Y:S01]  /*0fe0*/  LDC.64 R2, c[0x0][0xb28] ;  /* 0x0002ca00ff027b82 */ /* 0x000ea20000000a00 */
[----:B----4-:R-:W-:-:S04]  /*0ff0*/  IMAD.HI.U32 R13, R11, R5, RZ ;  /* 0x000000050b0d7227 */ /* 0x010fc800078e00ff */
[----:B------:R-:W-:-:S04]  /*1000*/  IMAD.HI.U32 R5, R14, R5, RZ ;  /* 0x000000050e057227 */ /* 0x000fc800078e00ff */
[----:B---3--:R-:W-:-:S05]  /*1010*/  IMAD.HI.U32 R16, R12, R6, RZ ;  /* 0x000000060c107227 */ /* 0x008fca00078e00ff */
[-C--:B------:R-:W-:Y:S01]  /*1020*/  @P2 SHF.R.U32.HI R12, RZ, R7.reuse, R16 ;  /* 0x00000007ff0c2219 */ /* 0x080fe20000011610 */
[----:B------:R-:W-:Y:S01]  /*1030*/  IMAD.HI.U32 R16, R15, R6, RZ ;  /* 0x000000060f107227 */ /* 0x000fe200078e00ff */
[-C--:B-1----:R-:W-:Y:S02]  /*1040*/  @P1 SHF.R.U32.HI R11, RZ, R8.reuse, R13 ;  /* 0x00000008ff0b1219 */ /* 0x082fe4000001160d */
[----:B------:R-:W-:Y:S02]  /*1050*/  SHF.R.U32.HI R5, RZ, R8, R5 ;  /* 0x00000008ff057219 */ /* 0x000fe40000011605 */
[----:B------:R-:W-:Y:S02]  /*1060*/  SHF.R.U32.HI R16, RZ, R7, R16 ;  /* 0x00000007ff107219 */ /* 0x000fe40000011610 */
[----:B------:R-:W-:Y:S01]  /*1070*/  SEL R5, R14, R5, !P1 ;  /* 0x000000050e057207 */ /* 0x000fe20004800000 */
[----:B--2---:R-:W-:Y:S01]  /*1080*/  IMAD.HI.U32 R13, R11, R2, RZ ;  /* 0x000000020b0d7227 */ /* 0x004fe200078e00ff */
[----:B------:R-:W-:-:S03]  /*1090*/  SEL R16, R15, R16, !P2 ;  /* 0x000000100f107207 */ /* 0x000fc60005000000 */
[----:B------:R-:W-:Y:S01]  /*10a0*/  IMAD.HI.U32 R6, R12, R2, RZ ;  /* 0x000000020c067227 */ /* 0x000fe200078e00ff */
[----:B------:R-:W-:-:S04]  /*10b0*/  @P0 SHF.R.U32.HI R11, RZ, R3, R13 ;  /* 0x00000003ff0b0219 */ /* 0x000fc8000001160d */
[----:B------:R-:W-:Y:S01]  /*10c0*/  @P0 SHF.R.U32.HI R12, RZ, R3, R6 ;  /* 0x00000003ff0c0219 */ /* 0x000fe20000011606 */
[----:B------:R-:W-:-:S04]  /*10d0*/  IMAD R11, R11, R10, RZ ;  /* 0x0000000a0b0b7224 */ /* 0x000fc800078e02ff */
[----:B------:R-:W-:Y:S01]  /*10e0*/  IMAD R6, R12, R10, RZ ;  /* 0x0000000a0c067224 */ /* 0x000fe200078e02ff */
[----:B------:R-:W-:-:S04]  /*10f0*/  ISETP.GE.AND P1, PT, R5, R11, PT ;  /* 0x0000000b0500720c */ /* 0x000fc80003f26270 */
[----:B------:R-:W-:Y:S01]  /*1100*/  ISETP.GE.OR P1, PT, R16, R6, P1 ;  /* 0x000000061000720c */ /* 0x000fe20000f26670 */
[----:B------:R-:W-:-:S05]  /*1110*/  IMAD.HI.U32 R6, R5, R2, RZ ;  /* 0x0000000205067227 */ /* 0x000fca00078e00ff */
[----:B------:R-:W-:-:S04]  /*1120*/  SHF.R.U32.HI R6, RZ, R3, R6 ;  /* 0x00000003ff067219 */ /* 0x000fc80000011606 */
[----:B------:R-:W-:-:S03]  /*1130*/  SEL R6, R5, R6, !P0 ;  /* 0x0000000605067207 */ /* 0x000fc60004000000 */
[----:B------:R-:W-:Y:S01]  /*1140*/  @!P1 IMAD.HI.U32 R7, R16, R2, RZ ;  /* 0x0000000210079227 */ /* 0x000fe200078e00ff */
[----:B------:R-:W-:-:S04]  /*1150*/  IADD3 R2, PT, PT, -R6, RZ, RZ ;  /* 0x000000ff06027210 */ /* 0x000fc80007ffe1ff */
[----:B------:R-:W-:Y:S01]  /*1160*/  @!P1 SHF.R.U32.HI R3, RZ, R3, R7 ;  /* 0x00000003ff039219 */ /* 0x000fe20000011607 */
[----:B------:R-:W-:Y:S01]  /*1170*/  IMAD R2, R10, R2, R5 ;  /* 0x000000020a027224 */ /* 0x000fe200078e0205 */
[----:B------:R-:W-:Y:S02]  /*1180*/  IADD3 R7, PT, PT, -R5, RZ, RZ ;  /* 0x000000ff05077210 */ /* 0x000fe40007ffe1ff */
[----:B------:R-:W-:-:S03]  /*1190*/  @!P1 SEL R3, R16, R3, !P0 ;  /* 0x0000000310039207 */ /* 0x000fc60004000000 */
[----:B------:R-:W-:Y:S02]  /*11a0*/  IMAD R7, R4, R7, R14 ;  /* 0x0000000704077224 */ /* 0x000fe400078e020e */
[--C-:B------:R-:W-:Y:S02]  /*11b0*/  @!P1 IMAD.IADD R6, R6, 0x1, -R3.reuse ;  /* 0x0000000106069824 */ /* 0x100fe400078e0a03 */
[----:B------:R-:W-:Y:S01]  /*11c0*/  @!P1 IMAD R3, R2, R12, R3 ;  /* 0x0000000c02039224 */ /* 0x000fe200078e0203 */
[----:B------:R-:W-:Y:S01]  /*11d0*/  IADD3 R2, PT, PT, -R16, RZ, RZ ;  /* 0x000000ff10027210 */ /* 0x000fe20007ffe1ff */
[----:B------:R-:W-:Y:S02]  /*11e0*/  @!P1 IMAD R5, R6, R10, R16 ;  /* 0x0000000a06059224 */ /* 0x000fe400078e0210 */
[----:B------:R-:W-:Y:S02]  /*11f0*/  @!P1 IMAD.MOV.U32 R16, RZ, RZ, R3 ;  /* 0x000000ffff109224 */ /* 0x000fe400078e0003 */
[----:B------:R-:W-:-:S02]  /*1200*/  IMAD R2, R9, R2, R15 ;  /* 0x0000000209027224 */ /* 0x000fc400078e020f */
[----:B------:R-:W-:Y:S02]  /*1210*/  IMAD R14, R5, R4, R7 ;  /* 0x00000004050e7224 */ /* 0x000fe400078e0207 */
[----:B------:R-:W-:Y:S02]  /*1220*/  IMAD R15, R16, R9, R2 ;  /* 0x00000009100f7224 */ /* 0x000fe400078e0202 */
.L_x_15:
[----:B------:R-:W1:Y:S01]  /*1230*/  LDCU UR4, c[0x0][0xb30] ;  /* 0x00016600ff0477ac */ /* 0x000e620008000800 */
[----:B------:R-:W2:Y:S08]  /*1240*/  S2UR UR37, SR_CgaCtaId ;  /* 0x00000000002579c3 */ /* 0x000eb00000008800 */
[----:B------:R-:W3:Y:S01]  /*1250*/  LDC R26, c[0x0][0xb24] ;  /* 0x0002c900ff1a7b82 */ /* 0x000ee20000000800 */
[----:B-1----:R-:W-:-:S09]  /*1260*/  UISETP.NE.AND UP1, UPT, UR4, 0x1, UPT ;  /* 0x000000010400788c */ /* 0x002fd2000bf25270 */
[----:B--2---:R-:W-:Y:S05]  /*1270*/  BRA.U UP1, `(.L_x_16) ;  /* 0x0000000101407547 */ /* 0x004fea000b800000 */
[----:B------:R-:W1:Y:S08]  /*1280*/  LDC.64 R4, c[0x0][0xb10] ;  /* 0x0002c400ff047b82 */ /* 0x000e700000000a00 */
[----:B------:R-:W2:Y:S08]  /*1290*/  LDC.64 R2, c[0x0][0xb18] ;  /* 0x0002c600ff027b82 */ /* 0x000eb00000000a00 */
[----:B------:R-:W4:Y:S08]  /*12a0*/  LDC R6, c[0x0][0xb20] ;  /* 0x0002c800ff067b82 */ /* 0x000f300000000800 */
[----:B------:R-:W3:Y:S01]  /*12b0*/  LDC R7, c[0x0][0xb0c] ;  /* 0x0002c300ff077b82 */ /* 0x000ee20000000800 */
[----:B-1----:R-:W-:-:S05]  /*12c0*/  IMAD.HI.U32 R4, R15, R4, RZ ;  /* 0x000000040f047227 */ /* 0x002fca00078e00ff */
[----:B------:R-:W-:Y:S01]  /*12d0*/  SHF.R.U32.HI R4, RZ, R5, R4 ;  /* 0x00000005ff047219 */ /* 0x000fe20000011604 */
[----:B--2---:R-:W-:Y:S01]  /*12e0*/  IMAD.HI.U32 R3, R14, R3, RZ ;  /* 0x000000030e037227 */ /* 0x004fe200078e00ff */
[----:B------:R-:W-:-:S04]  /*12f0*/  ISETP.NE.AND P0, PT, R2, 0x1, PT ;  /* 0x000000010200780c */ /* 0x000fc80003f05270 */
[----:B----4-:R-:W-:-:S04]  /*1300*/  SHF.R.U32.HI R3, RZ, R6, R3 ;  /* 0x00000006ff037219 */ /* 0x010fc80000011603 */
[----:B------:R-:W-:Y:S02]  /*1310*/  SEL R3, R14, R3, !P0 ;  /* 0x000000030e037207 */ /* 0x000fe40004000000 */
[----:B---3--:R-:W-:-:S04]  /*1320*/  ISETP.NE.AND P1, PT, R7, 0x1, PT ;  /* 0x000000010700780c */ /* 0x008fc80003f25270 */
[----:B------:R-:W-:-:S05]  /*1330*/  SEL R4, R15, R4, !P1 ;  /* 0x000000040f047207 */ /* 0x000fca0004800000 */
[----:B------:R-:W-:Y:S02]  /*1340*/  IMAD.IADD R5, R3, 0x1, -R4 ;  /* 0x0000000103057824 */ /* 0x000fe400078e0a04 */
[----:B------:R-:W-:Y:S02]  /*1350*/  IMAD.IADD R3, R4, 0x1, -R3 ;  /* 0x0000000104037824 */ /* 0x000fe400078e0a03 */
[----:B------:R-:W-:Y:S02]  /*1360*/  IMAD R15, R5, R7, R15 ;  /* 0x00000007050f7224 */ /* 0x000fe400078e020f */
[----:B------:R-:W-:-:S07]  /*1370*/  IMAD R14, R3, R2, R14 ;  /* 0x00000002030e7224 */ /* 0x000fce00078e020e */
.L_x_16:
[----:B------:R-:W-:Y:S01]  /*1380*/  BAR.SYNC.DEFER_BLOCKING 0x0 ;  /* 0x0000000000007b1d */ /* 0x000fe20000010000 */
[----:B------:R-:W-:Y:S01]  /*1390*/  UISETP.NE.AND UP1, UPT, UR8, 0x2, UPT ;  /* 0x000000020800788c */ /* 0x000fe2000bf25270 */
[----:B------:R-:W-:Y:S02]  /*13a0*/  ISETP.NE.OR P5, PT, R0, 0x2, !P5 ;  /* 0x000000020000780c */ /* 0x000fe40006fa5670 */
[----:B------:R-:W-:-:S06]  /*13b0*/  LOP3.LUT R2, R77, 0x1f, RZ, 0xc0, !PT ;  /* 0x0000001f4d027812 */ /* 0x000fcc00078ec0ff */
[----:B------:R-:W-:Y:S05]  /*13c0*/  BRA.U UP1, `(.L_x_17) ;  /* 0x0000001101807547 */ /* 0x000fea000b800000 */
[----:B------:R-:W1:Y:S01]  /*13d0*/  LDCU UR13, c[0x0][0x38c] ;  /* 0x00007180ff0d77ac */ /* 0x000e620008000800 */
[----:B------:R-:W2:Y:S01]  /*13e0*/  LDC R8, c[0x0][0x370] ;  /* 0x0000dc00ff087b82 */ /* 0x000ea20000000800 */
[----:B------:R-:W-:Y:S01]  /*13f0*/  PLOP3.LUT P1, PT, PT, PT, UP2, 0x80, 0x8 ;  /* 0x000000000008781c */ /* 0x000fe20003f2f028 */
[----:B------:R-:W-:Y:S01]  /*1400*/  IMAD.MOV.U32 R17, RZ, RZ, 0x1 ;  /* 0x00000001ff117424 */ /* 0x000fe200078e00ff */
[----:B------:R-:W-:Y:S01]  /*1410*/  ISETP.EQ.OR P4, PT, R2, RZ, P5 ;  /* 0x000000ff0200720c */ /* 0x000fe20002f82670 */
[----:B------:R-:W-:Y:S01]  /*1420*/  IMAD.MOV.U32 R16, RZ, RZ, RZ ;  /* 0x000000ffff107224 */ /* 0x000fe200078e00ff */
[----:B------:R-:W-:Y:S02]  /*1430*/  PLOP3.LUT P1, PT, P1, PT, PT, 0x8, 0x80 ;  /* 0x000000000080781c */ /* 0x000fe40000f2e170 */
[----:B------:R-:W-:Y:S01]  /*1440*/  CS2R R12, SRZ ;  /* 0x00000000000c7805 */ /* 0x000fe2000001ff00 */
[----:B------:R-:W-:Y:S01]  /*1450*/  IMAD.MOV.U32 R11, RZ, RZ, 0x1 ;  /* 0x00000001ff0b7424 */ /* 0x000fe200078e00ff */
[----:B------:R-:W4:Y:S01]  /*1460*/  LDC R0, c[0x0][0x374] ;  /* 0x0000dd00ff007b82 */ /* 0x000f220000000800 */
[----:B------:R-:W2:Y:S01]  /*1470*/  LDCU.64 UR22, c[0x0][0x348] ;  /* 0x00006900ff1677ac */ /* 0x000ea20008000a00 */
[----:B------:R-:W-:Y:S01]  /*1480*/  UMOV UR6, URZ ;  /* 0x000000ff00067c82 */ /* 0x000fe20008000000 */
[----:B-1----:R-:W-:-:S04]  /*1490*/  UIADD3 UR5, UPT, UPT, UR13, 0x1f, URZ ;  /* 0x0000001f0d057890 */ /* 0x002fc8000fffe0ff */
[----:B------:R-:W-:-:S04]  /*14a0*/  USHF.R.S32.HI UR4, URZ, 0x1f, UR5 ;  /* 0x0000001fff047899 */ /* 0x000fc80008011405 */
[----:B------:R-:W-:-:S04]  /*14b0*/  ULEA.HI UR4, UR4, UR5, URZ, 0x5 ;  /* 0x0000000504047291 */ /* 0x000fc8000f8f28ff */
[----:B------:R-:W-:Y:S02]  /*14c0*/  USHF.R.S32.HI UR15, URZ, 0x5, UR4 ;  /* 0x00000005ff0f7899 */ /* 0x000fe40008011404 */
[----:B------:R-:W-:Y:S02]  /*14d0*/  UIADD3 UR4, UPT, UPT, UR13, -0x1, URZ ;  /* 0xffffffff0d047890 */ /* 0x000fe4000fffe0ff */
[----:B------:R-:W-:Y:S02]  /*14e0*/  UISETP.LT.U32.AND UP0, UPT, UR15, 0x5, UPT ;  /* 0x000000050f00788c */ /* 0x000fe4000bf01070 */
[----:B------:R-:W-:Y:S02]  /*14f0*/  UISETP.GE.U32.AND UP1, UPT, UR4, -0x3f, UPT ;  /* 0xffffffc10400788c */ /* 0x000fe4000bf26070 */
[----:B------:R-:W-:Y:S02]  /*1500*/  USEL UR14, UR15, 0x5, UP0 ;  /* 0x000000050f0e7887 */ /* 0x000fe40008000000 */
[----:B------:R-:W-:-:S02]  /*1510*/  UIADD3 UR13, UPT, UPT, UR13, 0x3e, URZ ;  /* 0x0000003e0d0d7890 */ /* 0x000fc4000fffe0ff */
[----:B------:R-:W-:Y:S02]  /*1520*/  UIADD3 UR5, UPT, UPT, UR14, -0x1, URZ ;  /* 0xffffffff0e057890 */ /* 0x000fe4000fffe0ff */
[----:B------:R-:W-:-:S03]  /*1530*/  UIADD3 UR7, UPT, UPT, UR15, -UR14, URZ ;  /* 0x8000000e0f077290 */ /* 0x000fc6000fffe0ff */
[----:B------:R-:W-:-:S04]  /*1540*/  @UP1 UIADD3 UR5, UPT, UPT, UR14, URZ, URZ ;  /* 0x000000ff0e051290 */ /* 0x000fc8000fffe0ff */
[----:B--2---:R-:W-:-:S12]  /*1550*/  UIADD3 UR5, UPT, UPT, UR5, 0x1, URZ ;  /* 0x0000000105057890 */ /* 0x004fd8000fffe0ff */
.L_x_35:
[----:B------:R-:W-:Y:S01]  /*1560*/  UISETP.NE.AND UP0, UPT, UR37, URZ, UPT ;  /* 0x000000ff2500728c */ /* 0x000fe2000bf05270 */
[----:B------:R-:W1:Y:S08]  /*1570*/  S2UR UR37, SR_CgaCtaId ;  /* 0x00000000002579c3 */ /* 0x000e700000008800 */
[----:B------:R-:W-:Y:S05]  /*1580*/  BRA.U UP0, `(.L_x_18) ;  /* 0x0000000100347547 */ /* 0x000fea000b800000 */
[----:B------:R-:W2:Y:S01]  /*1590*/  S2R R2, SR_CgaCtaId ;  /* 0x0000000000027919 */ /* 0x000ea20000008800 */
[----:B------:R-:W-:-:S04]  /*15a0*/  MOV R3, 0x400 ;  /* 0x0000040000037802 */ /* 0x000fc80000000f00 */
[----:B--2---:R-:W-:Y:S02]  /*15b0*/  LEA R2, R2, R3, 0x18 ;  /* 0x0000000302027211 */ /* 0x004fe400078ec0ff */
[----:B------:R-:W-:-:S03]  /*15c0*/  SHF.L.U32 R3, R11, 0x1f, RZ ;  /* 0x0000001f0b037819 */ /* 0x000fc600000006ff */
[----:B------:R-:W-:-:S04]  /*15d0*/  IMAD R2, R12, 0x8, R2 ;  /* 0x000000080c027824 */ /* 0x000fc800078e0202 */
[----:B------:R-:W2:Y:S02]  /*15e0*/  SYNCS.PHASECHK.TRANS64.TRYWAIT P0, [R2+URZ+0x110], R3 ;  /* 0x00011003020075a7 */ /* 0x000ea400080011ff */
[----:B--2---:R-:W-:Y:S05]  /*15f0*/  @!P0 BRA `(.L_x_19) ;  /* 0x0000006c00448947 */ /* 0x004fea0003800000 */
.L_x_132:
[----:B------:R-:W-:Y:S01]  /*1600*/  VIADD R12, R12, 0x1 ;  /* 0x000000010c0c7836 */ /* 0x000fe20000000000 */
[----:B------:R2:W-:Y:S04]  /*1610*/  SYNCS.ARRIVE.TRANS64.A1T0 RZ, [R2+URZ+0x100], RZ ;  /* 0x000100ff02ff79a7 */ /* 0x0005e800081000ff */
[----:B------:R-:W-:-:S04]  /*1620*/  ISETP.NE.AND P0, PT, R12, 0x2, PT ;  /* 0x000000020c00780c */ /* 0x000fc80003f05270 */
[----:B------:R-:W-:Y:S02]  /*1630*/  SEL R12, R12, RZ, P0 ;  /* 0x000000ff0c0c7207 */ /* 0x000fe40000000000 */
[----:B--2---:R-:W-:-:S04]  /*1640*/  SEL R2, RZ, 0x1, P0 ;  /* 0x00000001ff027807 */ /* 0x004fc80000000000 */
[----:B------:R-:W-:-:S07]  /*1650*/  LOP3.LUT R11, R11, R2, RZ, 0x3c, !PT ;  /* 0x000000020b0b7212 */ /* 0x000fce00078e3cff */
.L_x_18:
[----:B------:R-:W-:Y:S01]  /*1660*/  UMOV UR4, 0x400 ;  /* 0x0000040000047882 */ /* 0x000fe20000000000 */
[----:B------:R-:W-:Y:S01]  /*1670*/  SHF.L.U32 R2, R17, 0x1f, RZ ;  /* 0x0000001f11027819 */ /* 0x000fe200000006ff */
[----:B-1----:R-:W-:Y:S01]  /*1680*/  ULEA UR4, UR37, UR4, 0x18 ;  /* 0x0000000425047291 */ /* 0x002fe2000f8ec0ff */
[----:B------:R-:W-:Y:S01]  /*1690*/  R2UR UR35, R15 ;  /* 0x000000000f2372ca */ /* 0x000fe200000e0000 */
[----:B------:R-:W-:Y:S01]  /*16a0*/  UISETP.GE.U32.AND UP0, UPT, UR13, 0x3f, UPT ;  /* 0x0000003f0d00788c */ /* 0x000fe2000bf06070 */
[----:B------:R-:W-:Y:S01]  /*16b0*/  R2UR UR11, R14 ;  /* 0x000000000e0b72ca */ /* 0x000fe200000e0000 */
[----:B------:R-:W-:Y:S01]  /*16c0*/  ULEA UR8, UR6, UR4, 0x3 ;  /* 0x0000000406087291 */ /* 0x000fe2000f8e18ff */
[----:B------:R-:W-:-:S08]  /*16d0*/  UMOV UR24, URZ ;  /* 0x000000ff00187c82 */ /* 0x000fd00008000000 */
[----:B------:R1:W2:Y:S01]  /*16e0*/  SYNCS.PHASECHK.TRANS64.TRYWAIT P0, [UR8+0x28], R2 ;  /* 0x00002802ff0075a7 */ /* 0x0002a20008001108 */
[----:B------:R-:W-:Y:S02]  /*16f0*/  USHF.L.U32 UR35, UR35, 0x6, URZ ;  /* 0x0000000623237899 */ /* 0x000fe400080006ff */
[----:B------:R-:W-:Y:S01]  /*1700*/  USHF.L.U32 UR11, UR11, 0x7, URZ ;  /* 0x000000070b0b7899 */ /* 0x000fe200080006ff */
[----:B------:R-:W-:Y:S11]  /*1710*/  BRA.U !UP0, `(.L_x_20) ;  /* 0x0000000108a87547 */ /* 0x000ff6000b800000 */
[----:B------:R-:W-:Y:S01]  /*1720*/  UMOV UR16, URZ ;  /* 0x000000ff00107c82 */ /* 0x000fe20008000000 */
[----:B------:R-:W-:-:S05]  /*1730*/  UMOV UR17, UR6 ;  /* 0x0000000600117c82 */ /* 0x000fca0008000000 */
.L_x_25:
[----:B-1----:R-:W-:Y:S01]  /*1740*/  ULEA UR33, UR17, UR4, 0x3 ;  /* 0x0000000411217291 */ /* 0x002fe2000f8e18ff */
[----:B--2---:R-:W-:Y:S01]  /*1750*/  @!P5 MOV R3, 0x6000 ;  /* 0x000060000003d802 */ /* 0x004fe20000000f00 */
[----:B--2---:R-:W-:Y:S10]  /*1760*/  @P0 BRA `(.L_x_21) ;  /* 0x00000000000c0947 */ /* 0x004ff40003800000 */
[----:B------:R-:W-:-:S04]  /*1770*/  SHF.L.U32 R4, R17, 0x1f, RZ ;  /* 0x0000001f11047819 */ /* 0x000fc800000006ff */
[----:B------:R-:W2:Y:S02]  /*1780*/  SYNCS.PHASECHK.TRANS64.TRYWAIT P0, [UR33+0x28], R4 ;  /* 0x00002804ff0075a7 */ /* 0x000ea40008001121 */
[----:B--2---:R-:W-:Y:S05]  /*1790*/  @!P0 BRA `(.L_x_22) ;  /* 0x0000006800f08947 */ /* 0x004fea0003800000 */
.L_x_21:
[----:B------:R2:W-:Y:S01]  /*17a0*/  @!P5 SYNCS.ARRIVE.TRANS64 RZ, [UR33], R3 ;  /* 0x00000003ffffd9a7 */ /* 0x0005e20008000021 */
[----:B------:R-:W-:Y:S04]  /*17b0*/  BSSY.RECONVERGENT B0, `(.L_x_23) ;  /* 0x0000003000007945 */ /* 0x000fe80003800200 */
[----:B------:R-:W-:Y:S05]  /*17c0*/  @P4 BRA `(.L_x_24) ;  /* 0x0000000000044947 */ /* 0x000fea0003800000 */
[----:B------:R-:W-:Y:S05]  /*17d0*/  BPT.TRAP 0x1 ;  /* 0x000000040000795c */ /* 0x000fea0000300000 */
.L_x_24:
[----:B------:R-:W-:Y:S05]  /*17e0*/  BSYNC.RECONVERGENT B0 ;  /* 0x0000000000007941 */ /* 0x000fea0003800200 */
.L_x_23:
[----:B------:R-:W-:Y:S02]  /*17f0*/  UIADD3 UR6, UPT, UPT, UR17, 0x1, URZ ;  /* 0x0000000111067890 */ /* 0x000fe4000fffe0ff */
[----:B------:R-:W-:Y:S02]  /*1800*/  ULEA UR32, UR17, UR4, 0xd ;  /* 0x0000000411207291 */ /* 0x000fe4000f8e68ff */
[----:B------:R-:W-:Y:S02]  /*1810*/  UISETP.NE.AND UP0, UPT, UR6, 0x5, UPT ;  /* 0x000000050600788c */ /* 0x000fe4000bf05270 */
[----:B------:R-:W-:Y:S02]  /*1820*/  UIADD3 UR26, UP1, UPT, UR22, 0x80, URZ ;  /* 0x00000080161a7890 */ /* 0x000fe4000ff3e0ff */
[----:B------:R-:W-:Y:S02]  /*1830*/  USEL UR9, URZ, 0x1, UP0 ;  /* 0x00000001ff097887 */ /* 0x000fe40008000000 */
[----:B------:R-:W-:-:S02]  /*1840*/  USEL UR6, UR6, URZ, UP0 ;  /* 0x000000ff06067287 */ /* 0x000fc40008000000 */
[----:B------:R-:W-:Y:S02]  /*1850*/  UIADD3 UR20, UP0, UPT, UR22, 0x180, URZ ;  /* 0x0000018016147890 */ /* 0x000fe4000ff1e0ff */
[----:B------:R-:W-:Y:S01]  /*1860*/  ULEA UR8, UR6, UR4, 0x3 ;  /* 0x0000000406087291 */ /* 0x000fe2000f8e18ff */
[----:B------:R-:W-:Y:S01]  /*1870*/  LOP3.LUT R17, R17, UR9, RZ, 0x3c, !PT ;  /* 0x0000000911117c12 */ /* 0x000fe2000f8e3cff */
[----:B------:R-:W-:Y:S02]  /*1880*/  USHF.L.U32 UR34, UR16, 0x5, URZ ;  /* 0x0000000510227899 */ /* 0x000fe400080006ff */
[----:B------:R-:W-:Y:S01]  /*1890*/  UIADD3.X UR27, UPT, UPT, URZ, UR23, URZ, UP1, !UPT ;  /* 0x00000017ff1b7290 */ /* 0x000fe20008ffe4ff */
[----:B-1----:R-:W-:Y:S01]  /*18a0*/  SHF.L.U32 R2, R17, 0x1f, RZ ;  /* 0x0000001f11027819 */ /* 0x002fe200000006ff */
[----:B------:R-:W-:Y:S02]  /*18b0*/  UIADD3 UR32, UPT, UPT, UR32, 0x8800, URZ ;  /* 0x0000880020207890 */ /* 0x000fe4000fffe0ff */
[----:B------:R-:W-:Y:S01]  /*18c0*/  UIADD3.X UR21, UPT, UPT, URZ, UR23, URZ, UP0, !UPT ;  /* 0x00000017ff157290 */ /* 0x000fe200087fe4ff */
[----:B------:R1:W1:Y:S01]  /*18d0*/  SYNCS.PHASECHK.TRANS64.TRYWAIT P0, [UR8+0x28], R2 ;  /* 0x00002802ff0075a7 */ /* 0x0002620008001108 */
[----:B------:R-:W-:Y:S01]  /*18e0*/  ULEA UR8, UR17, UR4, 0xe ;  /* 0x0000000411087291 */ /* 0x000fe2000f8e70ff */
[----:B------:R-:W-:Y:S01]  /*18f0*/  UMOV UR18, 0x0 ;  /* 0x0000000000127882 */ /* 0x000fe20000000000 */
[----:B------:R-:W-:-:S02]  /*1900*/  UMOV UR19, 0x10000000 ;  /* 0x1000000000137882 */ /* 0x000fc40000000000 */
[----:B------:R-:W-:Y:S01]  /*1910*/  UIADD3 UR8, UPT, UPT, UR8, 0x12800, URZ ;  /* 0x0001280008087890 */ /* 0x000fe2000fffe0ff */
[----:B------:R1:W-:Y:S01]  /*1920*/  UTMALDG.3D [UR32], [UR26], desc[UR18] ;  /* 0x000012201a0075b4 */ /* 0x0003e20008011000 */
[----:B------:R-:W-:Y:S01]  /*1930*/  UMOV UR12, UR36 ;  /* 0x00000024000c7c82 */ /* 0x000fe20008000000 */
[----:B------:R-:W-:Y:S01]  /*1940*/  UMOV UR9, UR33 ;  /* 0x0000002100097c82 */ /* 0x000fe20008000000 */
[----:B------:R-:W-:Y:S01]  /*1950*/  UMOV UR10, UR34 ;  /* 0x00000022000a7c82 */ /* 0x000fe20008000000 */
[----:B------:R-:W-:Y:S01]  /*1960*/  UIADD3 UR16, UPT, UPT, UR16, 0x1, URZ ;  /* 0x0000000110107890 */ /* 0x000fe2000fffe0ff */
[----:B------:R-:W-:Y:S01]  /*1970*/  UMOV UR24, UR5 ;  /* 0x0000000500187c82 */ /* 0x000fe20008000000 */
[----:B------:R-:W-:Y:S02]  /*1980*/  UMOV UR17, UR6 ;  /* 0x0000000600117c82 */ /* 0x000fe40008000000 */
[----:B------:R1:W-:Y:S01]  /*1990*/  UTMALDG.3D [UR8], [UR20], desc[UR18] ;  /* 0x00001208140075b4 */ /* 0x0003e20008011000 */
[----:B------:R-:W-:-:S09]  /*19a0*/  UISETP.NE.AND UP0, UPT, UR16, UR5, UPT ;  /* 0x000000051000728c */ /* 0x000fd2000bf05270 */
[----:B------:R-:W-:Y:S05]  /*19b0*/  BRA.U UP0, `(.L_x_25) ;  /* 0xfffffffd00607547 */ /* 0x000fea000b83ffff */
.L_x_20:
[----:B-1----:R-:W-:Y:S01]  /*19c0*/  ULEA UR8, UR6, UR4, 0x3 ;  /* 0x0000000406087291 */ /* 0x002fe2000f8e18ff */
[----:B------:R-:W-:Y:S01]  /*19d0*/  SHF.L.U32 R2, R17, 0x1f, RZ ;  /* 0x0000001f11027819 */ /* 0x000fe200000006ff */
[----:B------:R-:W-:Y:S01]  /*19e0*/  @!P1 SYNCS.ARRIVE.TRANS64.A1T0 RZ, [UR4+0x98], RZ ;  /* 0x000098ffffff99a7 */ /* 0x000fe20008100004 */
[----:B------:R-:W-:-:S06]  /*19f0*/  UISETP.GT.AND UP0, UPT, UR15, UR14, UPT ;  /* 0x0000000e0f00728c */ /* 0x000fcc000bf04270 */
[----:B--2---:R1:W2:Y:S03]  /*1a00*/  SYNCS.PHASECHK.TRANS64.TRYWAIT P0, [UR8+0x28], R2 ;  /* 0x00002802ff0075a7 */ /* 0x0042a60008001108 */
[----:B------:R-:W-:Y:S05]  /*1a10*/  BRA.U !UP0, `(.L_x_26) ;  /* 0x0000000108ac7547 */ /* 0x000fea000b800000 */
[----:B------:R-:W-:Y:S01]  /*1a20*/  UIADD3 UR21, UPT, UPT, UR7, UR24, URZ ;  /* 0x0000001807157290 */ /* 0x000fe2000fffe0ff */
[----:B------:R-:W-:-:S11]  /*1a30*/  UMOV UR25, UR6 ;  /* 0x0000000600197c82 */ /* 0x000fd60008000000 */
.L_x_31:
[----:B-1----:R-:W-:Y:S01]  /*1a40*/  ULEA UR17, UR25, UR4, 0x3 ;  /* 0x0000000419117291 */ /* 0x002fe2000f8e18ff */
[----:B--2---:R-:W-:Y:S01]  /*1a50*/  @!P5 MOV R3, 0x6000 ;  /* 0x000060000003d802 */ /* 0x004fe20000000f00 */
[----:B--2---:R-:W-:Y:S10]  /*1a60*/  @P0 BRA `(.L_x_27) ;  /* 0x00000000000c0947 */ /* 0x004ff40003800000 */
[----:B------:R-:W-:-:S04]  /*1a70*/  SHF.L.U32 R4, R17, 0x1f, RZ ;  /* 0x0000001f11047819 */ /* 0x000fc800000006ff */
[----:B------:R-:W2:Y:S02]  /*1a80*/  SYNCS.PHASECHK.TRANS64.TRYWAIT P0, [UR17+0x28], R4 ;  /* 0x00002804ff0075a7 */ /* 0x000ea40008001111 */
[----:B--2---:R-:W-:Y:S05]  /*1a90*/  @!P0 BRA `(.L_x_28) ;  /* 0x0000006800488947 */ /* 0x004fea0003800000 */
.L_x_27:
[----:B------:R2:W-:Y:S01]  /*1aa0*/  @!P5 SYNCS.ARRIVE.TRANS64 RZ, [UR17], R3 ;  /* 0x00000003ffffd9a7 */ /* 0x0005e20008000011 */
[----:B------:R-:W-:Y:S04]  /*1ab0*/  BSSY.RECONVERGENT B0, `(.L_x_29) ;  /* 0x0000003000007945 */ /* 0x000fe80003800200 */
[----:B------:R-:W-:Y:S05]  /*1ac0*/  @P4 BRA `(.L_x_30) ;  /* 0x0000000000044947 */ /* 0x000fea0003800000 */
[----:B------:R-:W-:Y:S05]  /*1ad0*/  BPT.TRAP 0x1 ;  /* 0x000000040000795c */ /* 0x000fea0000300000 */
.L_x_30:
[----:B------:R-:W-:Y:S05]  /*1ae0*/  BSYNC.RECONVERGENT B0 ;  /* 0x0000000000007941 */ /* 0x000fea0003800200 */
.L_x_29:
        /* <DEDUP_REMOVED lines=10> */
[----:B------:R-:W-:Y:S01]  /*1b90*/  UIADD3 UR16, UPT, UPT, UR16, 0x8800, URZ ;  /* 0x0000880010107890 */ /* 0x000fe2000fffe0ff */
[----:B-1----:R-:W-:Y:S01]  /*1ba0*/  SHF.L.U32 R2, R17, 0x1f, RZ ;  /* 0x0000001f11027819 */ /* 0x002fe200000006ff */
[----:B------:R-:W-:Y:S02]  /*1bb0*/  UIADD3.X UR31, UPT, UPT, URZ, UR23, URZ, UP1, !UPT ;  /* 0x00000017ff1f7290 */ /* 0x000fe40008ffe4ff */
[----:B------:R-:W-:Y:S01]  /*1bc0*/  UIADD3.X UR29, UPT, UPT, URZ, UR23, URZ, UP0, !UPT ;  /* 0x00000017ff1d7290 */ /* 0x000fe200087fe4ff */
[----:B------:R1:W1:Y:S01]  /*1bd0*/  SYNCS.PHASECHK.TRANS64.TRYWAIT P0, [UR8+0x28], R2 ;  /* 0x00002802ff0075a7 */ /* 0x0002620008001108 */
[----:B------:R-:W-:Y:S01]  /*1be0*/  ULEA UR8, UR25, UR4, 0xe ;  /* 0x0000000419087291 */ /* 0x000fe2000f8e70ff */
[----:B------:R-:W-:Y:S01]  /*1bf0*/  UMOV UR26, 0x0 ;  /* 0x00000000001a7882 */ /* 0x000fe20000000000 */
[----:B------:R-:W-:-:S02]  /*1c00*/  UMOV UR27, 0x10000000 ;  /* 0x10000000001b7882 */ /* 0x000fc40000000000 */
[----:B------:R-:W-:Y:S01]  /*1c10*/  UIADD3 UR8, UPT, UPT, UR8, 0x12800, URZ ;  /* 0x0001280008087890 */ /* 0x000fe2000fffe0ff */
[----:B------:R-:W-:Y:S01]  /*1c20*/  UMOV UR19, UR35 ;  /* 0x0000002300137c82 */ /* 0x000fe20008000000 */
[----:B------:R-:W-:Y:S01]  /*1c30*/  UMOV UR20, UR36 ;  /* 0x0000002400147c82 */ /* 0x000fe20008000000 */
[----:B------:R-:W-:Y:S01]  /*1c40*/  UMOV UR12, UR36 ;  /* 0x00000024000c7c82 */ /* 0x000fe20008000000 */
[----:B------:R-:W-:Y:S01]  /*1c50*/  UMOV UR9, UR17 ;  /* 0x0000001100097c82 */ /* 0x000fe20008000000 */
[----:B------:R-:W-:Y:S01]  /*1c60*/  UMOV UR10, UR18 ;  /* 0x00000012000a7c82 */ /* 0x000fe20008000000 */
[----:B------:R1:W-:Y:S01]  /*1c70*/  UTMALDG.3D [UR16], [UR30], desc[UR26] ;  /* 0x00001a101e0075b4 */ /* 0x0003e20008011000 */
[----:B------:R-:W-:Y:S01]  /*1c80*/  UIADD3 UR24, UPT, UPT, UR24, 0x1, URZ ;  /* 0x0000000118187890 */ /* 0x000fe2000fffe0ff */
[----:B------:R-:W-:-:S03]  /*1c90*/  UMOV UR25, UR6 ;  /* 0x0000000600197c82 */ /* 0x000fc60008000000 */
[----:B------:R-:W-:Y:S01]  /*1ca0*/  UISETP.NE.AND UP0, UPT, UR24, UR21, UPT ;  /* 0x000000151800728c */ /* 0x000fe2000bf05270 */
[----:B------:R1:W-:Y:S08]  /*1cb0*/  UTMALDG.3D [UR8], [UR28], desc[UR26] ;  /* 0x00001a081c0075b4 */ /* 0x0003f00008011000 */
[----:B------:R-:W-:Y:S05]  /*1cc0*/  BRA.U UP0, `(.L_x_31) ;  /* 0xfffffffd005c7547 */ /* 0x000fea000b83ffff */
.L_x_26:
[C---:B-1----:R-:W-:Y:S01]  /*1cd0*/  LEA R2, R16.reuse, UR4, 0x3 ;  /* 0x0000000410027c11 */ /* 0x042fe2000f8e18ff */
[----:B------:R-:W-:Y:S01]  /*1ce0*/  NOP ;  /* 0x0000000000007918 */ /* 0x000fe20000000000 */
[----:B--2---:R-:W-:Y:S02]  /*1cf0*/  SHF.L.U32 R3, R13, 0x1f, RZ ;  /* 0x0000001f0d037819 */ /* 0x004fe400000006ff */
[----:B------:R-:W-:Y:S02]  /*1d00*/  LEA R4, R16, UR4, 0x4 ;  /* 0x0000000410047c11 */ /* 0x000fe4000f8e20ff */
[----:B------:R-:W1:Y:S02]  /*1d10*/  SYNCS.PHASECHK.TRANS64.TRYWAIT P0, [R2+URZ+0xa0], R3 ;  /* 0x0000a003020075a7 */ /* 0x000e6400080011ff */
[----:B-1----:R-:W-:Y:S05]  /*1d20*/  @!P0 BRA `(.L_x_32) ;  /* 0x0000006400bc8947 */ /* 0x002fea0003800000 */
.L_x_135:
[----:B------:R-:W2:Y:S01]  /*1d30*/  LDS.128 R4, [R4+0x130] ;  /* 0x0001300004047984 */ /* 0x000ea20000000c00 */
[----:B---3--:R-:W-:Y:S01]  /*1d40*/  ISETP.GE.AND P0, PT, R26, 0x1, PT ;  /* 0x000000011a00780c */ /* 0x008fe20003f06270 */
[----:B-1----:R-:W-:Y:S01]  /*1d50*/  VIADD R2, R2, 0xb0 ;  /* 0x000000b002027836 */ /* 0x002fe20000000000 */
[----:B------:R-:W-:Y:S01]  /*1d60*/  @!PT LDS RZ, [RZ] ;  /* 0x00000000fffff984 */ /* 0x000fe20000000800 */
[----:B------:R-:W-:Y:S01]  /*1d70*/  @!PT LDS RZ, [RZ] ;  /* 0x00000000fffff984 */ /* 0x000fe20000000800 */
[----:B------:R-:W-:Y:S01]  /*1d80*/  @!PT LDS RZ, [RZ] ;  /* 0x00000000fffff984 */ /* 0x000fe20000000800 */
[----:B------:R-:W-:Y:S01]  /*1d90*/  @!PT LDS RZ, [RZ] ;  /* 0x00000000fffff984 */ /* 0x000fe20000000800 */
[----:B------:R1:W-:Y:S06]  /*1da0*/  MEMBAR.ALL.CTA ;  /* 0x0000000000007992 */ /* 0x0003ec0000008000 */
[----:B-1----:R-:W1:Y:S01]  /*1db0*/  FENCE.VIEW.ASYNC.S ;  /* 0x00000000000073c6 */ /* 0x002e620000000000 */
[----:B------:R-:W-:-:S04]  /*1dc0*/  PRMT R2, RZ, 0x654, R2 ;  /* 0x00000654ff027816 */ /* 0x000fc80000000002 */
[----:B-1----:R1:W-:Y:S01]  /*1dd0*/  SYNCS.ARRIVE.TRANS64.RED.A1T0 RZ, [R2+URZ], RZ ;  /* 0x000000ff02ff79a7 */ /* 0x0023e200081004ff */
[----:B--2---:R-:W-:-:S13]  /*1de0*/  LOP3.LUT P2, RZ, R6, 0x1, RZ, 0xc0, !PT ;  /* 0x0000000106ff7812 */ /* 0x004fda000784c0ff */
[----:B------:R-:W-:Y:S01]  /*1df0*/  @P2 SHF.R.U32.HI R3, RZ, 0x10, R5 ;  /* 0x00000010ff032819 */ /* 0x000fe20000011605 */
[----:B------:R-:W-:Y:S01]  /*1e00*/  VOTEU.ANY UP0, P2 ;  /* 0x0000000000ff7886 */ /* 0x000fe20001000100 */
[----:B------:R-:W-:Y:S02]  /*1e10*/  @P2 MOV R10, R4 ;  /* 0x00000004000a2202 */ /* 0x000fe40000000f00 */
[----:B------:R-:W-:Y:S02]  /*1e20*/  @P2 R2UR.BROADCAST UR8, R3 ;  /* 0x00000000030822ca */ /* 0x000fe400008e0000 */
[----:B------:R-:W-:-:S11]  /*1e30*/  @P2 LOP3.LUT R9, R5, 0xffff, RZ, 0xc0, !PT ;  /* 0x0000ffff05092812 */ /* 0x000fd600078ec0ff */
[----:B------:R-:W-:Y:S01]  /*1e40*/  @UP0 UMOV UR36, UR8 ;  /* 0x0000000800240c82 */ /* 0x000fe20008000000 */
[----:B-1----:R-:W-:Y:S05]  /*1e50*/  @!P0 BRA `(.L_x_33) ;  /* 0x0000000000b88947 */ /* 0x002fea0003800000 */
[----:B------:R-:W4:Y:S01]  /*1e60*/  LDC.64 R4, c[0x0][0xb18] ;  /* 0x0002c600ff047b82 */ /* 0x000f220000000a00 */
[----:B------:R-:W-:-:S07]  /*1e70*/  ISETP.NE.AND P3, PT, R26, 0x1, PT ;  /* 0x000000011a00780c */ /* 0x000fce0003f65270 */
[----:B------:R-:W1:Y:S08]  /*1e80*/  LDC.64 R6, c[0x0][0xb10] ;  /* 0x0002c400ff067b82 */ /* 0x000e700000000a00 */
[----:B------:R-:W2:Y:S08]  /*1e90*/  LDC R14, c[0x0][0xb20] ;  /* 0x0002c800ff0e7b82 */ /* 0x000eb00000000800 */
[----:B------:R-:W3:Y:S01]  /*1ea0*/  LDC R15, c[0x0][0xb0c] ;  /* 0x0002c300ff0f7b82 */ /* 0x000ee20000000800 */
[----:B----4-:R-:W-:Y:S01]  /*1eb0*/  IMAD.HI.U32 R19, R0, R5, RZ ;  /* 0x0000000500137227 */ /* 0x010fe200078e00ff */
[----:B------:R-:W-:-:S03]  /*1ec0*/  ISETP.NE.AND P0, PT, R4, 0x1, PT ;  /* 0x000000010400780c */ /* 0x000fc60003f05270 */
[----:B------:R-:W-:-:S03]  /*1ed0*/  IMAD.HI.U32 R5, R9, R5, RZ ;  /* 0x0000000509057227 */ /* 0x000fc600078e00ff */
[----:B------:R-:W4:Y:S01]  /*1ee0*/  LDC.64 R2, c[0x0][0xb28] ;  /* 0x0002ca00ff027b82 */ /* 0x000f220000000a00 */
[----:B-1----:R-:W-:-:S04]  /*1ef0*/  IMAD.HI.U32 R20, R8, R6, RZ ;  /* 0x0000000608147227 */ /* 0x002fc800078e00ff */
[----:B------:R-:W-:Y:S01]  /*1f00*/  IMAD.HI.U32 R21, R10, R6, RZ ;  /* 0x000000060a157227 */ /* 0x000fe200078e00ff */
[----:B------:R-:W-:Y:S02]  /*1f10*/  SHF.R.U32.HI R20, RZ, R7, R20 ;  /* 0x00000007ff147219 */ /* 0x000fe40000011614 */
[-C--:B--2---:R-:W-:Y:S02]  /*1f20*/  SHF.R.U32.HI R19, RZ, R14.reuse, R19 ;  /* 0x0000000eff137219 */ /* 0x084fe40000011613 */
[----:B------:R-:W-:Y:S02]  /*1f30*/  SHF.R.U32.HI R5, RZ, R14, R5 ;  /* 0x0000000eff057219 */ /* 0x000fe40000011605 */
[----:B------:R-:W-:Y:S02]  /*1f40*/  SEL R19, R0, R19, !P0 ;  /* 0x0000001300137207 */ /* 0x000fe40004000000 */
[----:B------:R-:W-:Y:S02]  /*1f50*/  SHF.R.U32.HI R21, RZ, R7, R21 ;  /* 0x00000007ff157219 */ /* 0x000fe40000011615 */
[----:B---3--:R-:W-:-:S02]  /*1f60*/  ISETP.NE.AND P1, PT, R15, 0x1, PT ;  /* 0x000000010f00780c */ /* 0x008fc40003f25270 */
[----:B------:R-:W-:Y:S02]  /*1f70*/  SEL R5, R9, R5, !P0 ;  /* 0x0000000509057207 */ /* 0x000fe40004000000 */
[----:B------:R-:W-:Y:S02]  /*1f80*/  SEL R20, R8, R20, !P1 ;  /* 0x0000001408147207 */ /* 0x000fe40004800000 */
[----:B------:R-:W-:Y:S01]  /*1f90*/  SEL R21, R10, R21, !P1 ;  /* 0x000000150a157207 */ /* 0x000fe20004800000 */
[----:B----4-:R-:W-:-:S04]  /*1fa0*/  IMAD.HI.U32 R18, R19, R2, RZ ;  /* 0x0000000213127227 */ /* 0x010fc800078e00ff */
        /* <DEDUP_REMOVED lines=10> */
[----:B------:R-:W-:-:S04]  /*2050*/  @!P0 IMAD.HI.U32 R7, R21, R2, RZ ;  /* 0x0000000215078227 */ /* 0x000fc800078e00ff */
[----:B------:R-:W-:Y:S01]  /*2060*/  IMAD.MOV R2, RZ, RZ, -R6 ;  /* 0x000000ffff027224 */ /* 0x000fe200078e0a06 */
[----:B------:R-:W-:Y:S02]  /*2070*/  @!P0 SHF.R.U32.HI R3, RZ, R3, R7 ;  /* 0x00000003ff038219 */ /* 0x000fe40000011607 */
[----:B------:R-:W-:Y:S01]  /*2080*/  IADD3 R7, PT, PT, -R5, RZ, RZ ;  /* 0x000000ff05077210 */ /* 0x000fe20007ffe1ff */
[----:B------:R-:W-:Y:S01]  /*2090*/  IMAD R2, R26, R2, R5 ;  /* 0x000000021a027224 */ /* 0x000fe200078e0205 */
        /* <DEDUP_REMOVED lines=10> */
.L_x_33:
[----:B------:R-:W1:Y:S02]  /*2140*/  LDCU UR8, c[0x0][0xb30] ;  /* 0x00016600ff0877ac */ /* 0x000e640008000800 */
[----:B-1----:R-:W-:-:S09]  /*2150*/  UISETP.NE.AND UP0, UPT, UR8, 0x1, UPT ;  /* 0x000000010800788c */ /* 0x002fd2000bf05270 */
[----:B------:R-:W-:Y:S05]  /*2160*/  BRA.U UP0, `(.L_x_34) ;  /* 0x0000000100407547 */ /* 0x000fea000b800000 */
[----:B------:R-:W1:Y:S08]  /*2170*/  LDC.64 R4, c[0x0][0xb10] ;  /* 0x0002c400ff047b82 */ /* 0x000e700000000a00 */
[----:B------:R-:W2:Y:S08]  /*2180*/  LDC.64 R2, c[0x0][0xb18] ;  /* 0x0002c600ff027b82 */ /* 0x000eb00000000a00 */
[----:B------:R-:W3:Y:S08]  /*2190*/  LDC R6, c[0x0][0xb20] ;  /* 0x0002c800ff067b82 */ /* 0x000ef00000000800 */
[----:B------:R-:W4:Y:S01]  /*21a0*/  LDC R7, c[0x0][0xb0c] ;  /* 0x0002c300ff077b82 */ /* 0x000f220000000800 */
[----:B-1----:R-:W-:-:S05]  /*21b0*/  IMAD.HI.U32 R4, R10, R4, RZ ;  /* 0x000000040a047227 */ /* 0x002fca00078e00ff */
[----:B------:R-:W-:Y:S01]  /*21c0*/  SHF.R.U32.HI R4, RZ, R5, R4 ;  /* 0x00000005ff047219 */ /* 0x000fe20000011604 */
[----:B--2---:R-:W-:Y:S01]  /*21d0*/  IMAD.HI.U32 R3, R9, R3, RZ ;  /* 0x0000000309037227 */ /* 0x004fe200078e00ff */
[----:B------:R-:W-:-:S04]  /*21e0*/  ISETP.NE.AND P0, PT, R2, 0x1, PT ;  /* 0x000000010200780c */ /* 0x000fc80003f05270 */
[----:B---3--:R-:W-:-:S04]  /*21f0*/  SHF.R.U32.HI R3, RZ, R6, R3 ;  /* 0x00000006ff037219 */ /* 0x008fc80000011603 */
[----:B------:R-:W-:Y:S02]  /*2200*/  SEL R3, R9, R3, !P0 ;  /* 0x0000000309037207 */ /* 0x000fe40004000000 */
[----:B----4-:R-:W-:-:S04]  /*2210*/  ISETP.NE.AND P1, PT, R7, 0x1, PT ;  /* 0x000000010700780c */ /* 0x010fc80003f25270 */
[----:B------:R-:W-:-:S05]  /*2220*/  SEL R4, R10, R4, !P1 ;  /* 0x000000040a047207 */ /* 0x000fca0004800000 */
[----:B------:R-:W-:Y:S02]  /*2230*/  IMAD.IADD R5, R3, 0x1, -R4 ;  /* 0x0000000103057824 */ /* 0x000fe400078e0a04 */
[----:B------:R-:W-:Y:S02]  /*2240*/  IMAD.IADD R3, R4, 0x1, -R3 ;  /* 0x0000000104037824 */ /* 0x000fe400078e0a03 */
[----:B------:R-:W-:Y:S02]  /*2250*/  IMAD R10, R5, R7, R10 ;  /* 0x00000007050a7224 */ /* 0x000fe400078e020a */
[----:B------:R-:W-:-:S07]  /*2260*/  IMAD R9, R3, R2, R9 ;  /* 0x0000000203097224 */ /* 0x000fce00078e0209 */
.L_x_34:
[----:B------:R-:W-:Y:S01]  /*2270*/  VIADD R16, R16, 0x1 ;  /* 0x0000000110107836 */ /* 0x000fe20000000000 */
[----:B------:R-:W-:Y:S01]  /*2280*/  PLOP3.LUT P1, PT, PT, PT, PT, 0x80, 0x8 ;  /* 0x000000000008781c */ /* 0x000fe20003f2f070 */
[----:B------:R-:W-:Y:S02]  /*2290*/  IMAD.IADD R15, R10, 0x1, R63 ;  /* 0x000000010a0f7824 */ /* 0x000fe400078e023f */
[----:B------:R-:W-:Y:S01]  /*22a0*/  IMAD.IADD R14, R9, 0x1, R62 ;  /* 0x00000001090e7824 */ /* 0x000fe200078e023e */
[----:B------:R-:W-:-:S04]  /*22b0*/  ISETP.NE.AND P0, PT, R16, 0x2, PT ;  /* 0x000000021000780c */ /* 0x000fc80003f05270 */
[----:B------:R-:W-:Y:S02]  /*22c0*/  SEL R2, RZ, 0x1, P0 ;  /* 0x00000001ff027807 */ /* 0x000fe40000000000 */
[----:B------:R-:W-:Y:S02]  /*22d0*/  SEL R16, R16, RZ, P0 ;  /* 0x000000ff10107207 */ /* 0x000fe40000000000 */
[----:B------:R-:W-:Y:S01]  /*22e0*/  LOP3.LUT R13, R13, R2, RZ, 0x3c, !PT ;  /* 0x000000020d0d7212 */ /* 0x000fe200078e3cff */
[----:B------:R-:W-:Y:S06]  /*22f0*/  @P2 BRA `(.L_x_35) ;  /* 0xfffffff000982947 */ /* 0x000fec000383ffff */
[----:B------:R-:W-:Y:S01]  /*2300*/  UIADD3 UR4, UPT, UPT, UR4, 0x28, URZ ;  /* 0x0000002804047890 */ /* 0x000fe2000fffe0ff */
[----:B------:R-:W-:-:S03]  /*2310*/  SHF.L.U32 R2, R17, 0x1f, RZ ;  /* 0x0000001f11027819 */ /* 0x000fc600000006ff */
[----:B------:R-:W-:-:S09]  /*2320*/  ULEA UR5, UR6, UR4, 0x3 ;  /* 0x0000000406057291 */ /* 0x000fd2000f8e18ff */
[----:B------:R-:W1:Y:S02]  /*2330*/  SYNCS.PHASECHK.TRANS64.TRYWAIT P0, [UR5], R2 ;  /* 0x00000002ff0075a7 */ /* 0x000e640008001105 */
[----:B-1----:R-:W-:Y:S05]  /*2340*/  @!P0 BRA `(.L_x_36) ;  /* 0x0000006000488947 */ /* 0x002fea0003800000 */
.L_x_137:
[----:B------:R-:W-:-:S04]  /*2350*/  UIADD3 UR6, UPT, UPT, UR6, 0x1, URZ ;  /* 0x0000000106067890 */ /* 0x000fc8000fffe0ff */
[----:B------:R-:W-:-:S04]  /*2360*/  UISETP.NE.AND UP0, UPT, UR6, 0x5, UPT ;  /* 0x000000050600788c */ /* 0x000fc8000bf05270 */
[----:B------:R-:W-:Y:S02]  /*2370*/  USEL UR7, URZ, 0x1, UP0 ;  /* 0x00000001ff077887 */ /* 0x000fe40008000000 */
[----:B------:R-:W-:-:S04]  /*2380*/  USEL UR6, UR6, URZ, UP0 ;  /* 0x000000ff06067287 */ /* 0x000fc80008000000 */
[----:B------:R-:W-:Y:S01]  /*2390*/  ULEA UR5, UR6, UR4, 0x3 ;  /* 0x0000000406057291 */ /* 0x000fe2000f8e18ff */
[----:B-1----:R-:W-:-:S04]  /*23a0*/  LOP3.LUT R2, R17, UR7, RZ, 0x3c, !PT ;  /* 0x0000000711027c12 */ /* 0x002fc8000f8e3cff */
[----:B------:R-:W-:-:S04]  /*23b0*/  SHF.L.U32 R3, R2, 0x1f, RZ ;  /* 0x0000001f02037819 */ /* 0x000fc800000006ff */
[----:B------:R-:W1:Y:S02]  /*23c0*/  SYNCS.PHASECHK.TRANS64.TRYWAIT P0, [UR5], R3 ;  /* 0x00000003ff0075a7 */ /* 0x000e640008001105 */
[----:B-1----:R-:W-:Y:S05]  /*23d0*/  @!P0 BRA `(.L_x_37) ;  /* 0x00000060003c8947 */ /* 0x002fea0003800000 */
.L_x_139:
[----:B------:R-:W-:-:S04]  /*23e0*/  UIADD3 UR6, UPT, UPT, UR6, 0x1, URZ ;  /* 0x0000000106067890 */ /* 0x000fc8000fffe0ff */
[----:B------:R-:W-:-:S04]  /*23f0*/  UISETP.NE.AND UP0, UPT, UR6, 0x5, UPT ;  /* 0x000000050600788c */ /* 0x000fc8000bf05270 */
[----:B------:R-:W-:Y:S02]  /*2400*/  USEL UR7, URZ, 0x1, UP0 ;  /* 0x00000001ff077887 */ /* 0x000fe40008000000 */
[----:B------:R-:W-:-:S04]  /*2410*/  USEL UR6, UR6, URZ, UP0 ;  /* 0x000000ff06067287 */ /* 0x000fc80008000000 */
[----:B------:R-:W-:Y:S01]  /*2420*/  ULEA UR5, UR6, UR4, 0x3 ;  /* 0x0000000406057291 */ /* 0x000fe2000f8e18ff */
[----:B------:R-:W-:-:S04]  /*2430*/  LOP3.LUT R2, R2, UR7, RZ, 0x3c, !PT ;  /* 0x0000000702027c12 */ /* 0x000fc8000f8e3cff */
[----:B-1----:R-:W-:-:S04]  /*2440*/  SHF.L.U32 R3, R2, 0x1f, RZ ;  /* 0x0000001f02037819 */ /* 0x002fc800000006ff */
[----:B------:R-:W1:Y:S02]  /*2450*/  SYNCS.PHASECHK.TRANS64.TRYWAIT P0, [UR5], R3 ;  /* 0x00000003ff0075a7 */ /* 0x000e640008001105 */
[----:B-1----:R-:W-:Y:S05]  /*2460*/  @!P0 BRA `(.L_x_38) ;  /* 0x0000006000308947 */ /* 0x002fea0003800000 */
.L_x_141:
        /* <DEDUP_REMOVED lines=9> */
.L_x_143:
[----:B------:R-:W-:-:S04]  /*2500*/  UIADD3 UR6, UPT, UPT, UR6, 0x1, URZ ;  /* 0x0000000106067890 */ /* 0x000fc8000fffe0ff */
[----:B------:R-:W-:-:S04]  /*2510*/  UISETP.NE.AND UP0, UPT, UR6, 0x5, UPT ;  /* 0x000000050600788c */ /* 0x000fc8000bf05270 */
[----:B------:R-:W-:Y:S02]  /*2520*/  USEL UR5, URZ, 0x1, UP0 ;  /* 0x00000001ff057887 */ /* 0x000fe40008000000 */
[----:B------:R-:W-:-:S04]  /*2530*/  USEL UR6, UR6, URZ, UP0 ;  /* 0x000000ff06067287 */ /* 0x000fc80008000000 */
[----:B------:R-:W-:Y:S01]  /*2540*/  ULEA UR6, UR6, UR4, 0x3 ;  /* 0x0000000406067291 */ /* 0x000fe2000f8e18ff */
[----:B------:R-:W-:-:S04]  /*2550*/  LOP3.LUT R2, R2, UR5, RZ, 0x3c, !PT ;  /* 0x0000000502027c12 */ /* 0x000fc8000f8e3cff */
[----:B------:R-:W-:Y:S01]  /*2560*/  SHF.L.U32 R2, R2, 0x1f, RZ ;  /* 0x0000001f02027819 */ /* 0x000fe200000006ff */
[----:B-1--4-:R-:W-:-:S07]  /*2570*/  IMAD.U32 R0, RZ, RZ, UR6 ;  /* 0x00000006ff007e24 */ /* 0x012fce000f8e00ff */
.L_x_40:
[----:B-1----:R1:W2:Y:S02]  /*2580*/  SYNCS.PHASECHK.TRANS64.TRYWAIT P0, [R0+URZ], R2 ;  /* 0x00000002000075a7 */ /* 0x0022a400080011ff */
[----:B--2---:R-:W-:Y:S05]  /*2590*/  @!P0 NANOSLEEP.SYNCS 0x989680 ;  /* 0x009896800000895d */ /* 0x004fea0003900000 */
[----:B------:R-:W2:Y:S02]  /*25a0*/  @!P0 SYNCS.PHASECHK.TRANS64 P0, [R0+URZ], R2 ;  /* 0x00000002000085a7 */ /* 0x000ea400080010ff */
[----:B--2---:R-:W-:Y:S05]  /*25b0*/  @P0 EXIT ;  /* 0x000000000000094d */ /* 0x004fea0003800000 */
[----:B------:R-:W-:Y:S05]  /*25c0*/  BRA `(.L_x_40) ;  /* 0xfffffffc00ec7947 */ /* 0x000fea000383ffff */
.L_x_17:
[----:B------:R-:W-:-:S04]  /*25d0*/  UISETP.NE.AND UP1, UPT, UR37, URZ, UPT ;  /* 0x000000ff2500728c */ /* 0x000fc8000bf25270 */
[----:B------:R-:W-:-:S09]  /*25e0*/  UISETP.NE.OR UP1, UPT, UR8, 0x1, UP1 ;  /* 0x000000010800788c */ /* 0x000fd20008f25670 */
[----:B------:R-:W-:Y:S05]  /*25f0*/  BRA.U UP1, `(.L_x_41) ;  /* 0x0000000501487547 */ /* 0x000fea000b800000 */
[----:B------:R-:W-:Y:S01]  /*2600*/  ISETP.NE.AND P2, PT, R2, RZ, PT ;  /* 0x000000ff0200720c */ /* 0x000fe20003f45270 */
[----:B------:R-:W-:Y:S01]  /*2610*/  IMAD.MOV.U32 R12, RZ, RZ, 0x1 ;  /* 0x00000001ff0c7424 */ /* 0x000fe200078e00ff */
[----:B------:R-:W-:Y:S02]  /*2620*/  CS2R R10, SRZ ;  /* 0x00000000000a7805 */ /* 0x000fe4000001ff00 */
[----:B------:R-:W-:Y:S01]  /*2630*/  CS2R R8, SRZ ;  /* 0x0000000000087805 */ /* 0x000fe2000001ff00 */
[----:B------:R-:W-:Y:S01]  /*2640*/  UMOV UR4, 0x400 ;  /* 0x0000040000047882 */ /* 0x000fe20000000000 */
[----:B------:R-:W-:Y:S01]  /*2650*/  UMOV UR6, URZ ;  /* 0x000000ff00067c82 */ /* 0x000fe20008000000 */
[----:B------:R-:W-:-:S12]  /*2660*/  ULEA UR37, UR37, UR4, 0x18 ;  /* 0x0000000425257291 */ /* 0x000fd8000f8ec0ff */
.L_x_45:
[----:B------:R-:W-:Y:S02]  /*2670*/  LEA R0, R8, UR37, 0x3 ;  /* 0x0000002508007c11 */ /* 0x000fe4000f8e18ff */
[----:B------:R-:W-:-:S03]  /*2680*/  SHF.L.U32 R4, R9, 0x1f, RZ ;  /* 0x0000001f09047819 */ /* 0x000fc600000006ff */
[----:B------:R-:W-:Y:S01]  /*2690*/  VIADD R5, R0, 0x110 ;  /* 0x0000011000057836 */ /* 0x000fe20000000000 */
[----:B------:R-:W1:Y:S02]  /*26a0*/  SYNCS.PHASECHK.TRANS64.TRYWAIT P0, [R0+URZ+0x100], R4 ;  /* 0x00010004000075a7 */ /* 0x000e6400080011ff */
[----:B-1----:R-:W-:Y:S05]  /*26b0*/  @!P0 BRA `(.L_x_42) ;  /* 0x0000005c00cc8947 */ /* 0x002fea0003800000 */
.L_x_144:
[----:B------:R-:W-:Y:S01]  /*26c0*/  ULEA UR5, UR6, UR37, 0x3 ;  /* 0x0000002506057291 */ /* 0x000fe2000f8e18ff */
[----:B-1----:R-:W-:Y:S01]  /*26d0*/  PRMT R0, RZ, 0x654, R5 ;  /* 0x00000654ff007816 */ /* 0x002fe20000000005 */
[----:B------:R-:W-:Y:S01]  /*26e0*/  @!P2 IMAD.MOV.U32 R4, RZ, RZ, 0x10 ;  /* 0x00000010ff04a424 */ /* 0x000fe200078e00ff */
[----:B------:R-:W-:Y:S01]  /*26f0*/  SHF.L.U32 R5, R12, 0x1f, RZ ;  /* 0x0000001f0c057819 */ /* 0x000fe200000006ff */
[----:B------:R-:W-:Y:S01]  /*2700*/  UIADD3 UR4, UPT, UPT, UR5, 0xa0, URZ ;  /* 0x000000a005047890 */ /* 0x000fe2000fffe0ff */
[----:B------:R1:W-:Y:S05]  /*2710*/  SYNCS.ARRIVE.TRANS64.RED.A1T0 RZ, [R0+URZ], RZ ;  /* 0x000000ff00ff79a7 */ /* 0x0003ea00081004ff */
[----:B------:R-:W-:Y:S01]  /*2720*/  IMAD.U32 R6, RZ, RZ, UR4 ;  /* 0x00000004ff067e24 */ /* 0x000fe2000f8e00ff */
[----:B------:R-:W2:Y:S04]  /*2730*/  SYNCS.PHASECHK.TRANS64.TRYWAIT P0, [UR5+0xb0], R5 ;  /* 0x0000b005ff0075a7 */ /* 0x000ea80008001105 */
[----:B------:R-:W-:Y:S01]  /*2740*/  PRMT R6, R2, 0x654, R6 ;  /* 0x0000065402067816 */ /* 0x000fe20000000006 */
[----:B-12---:R-:W-:Y:S06]  /*2750*/  @!P0 BRA `(.L_x_43) ;  /* 0x0000005c00b88947 */ /* 0x006fec0003800000 */
.L_x_146:
[----:B------:R-:W-:Y:S01]  /*2760*/  ULEA UR4, UR6, UR37, 0x4 ;  /* 0x0000002506047291 */ /* 0x000fe2000f8e20ff */
[----:B------:R-:W-:Y:S01]  /*2770*/  SEL R3, R6, R3, !P2 ;  /* 0x0000000306037207 */ /* 0x000fe20005000000 */
[----:B------:R-:W-:Y:S01]  /*2780*/  UIADD3 UR5, UPT, UPT, UR5, 0xa0, URZ ;  /* 0x000000a005057890 */ /* 0x000fe2000fffe0ff */
[----:B-1----:R-:W-:Y:S01]  /*2790*/  LEA R0, R11, UR37, 0x3 ;  /* 0x000000250b007c11 */ /* 0x002fe2000f8e18ff */
[----:B------:R-:W-:Y:S01]  /*27a0*/  UIADD3 UR4, UPT, UPT, UR4, 0x130, URZ ;  /* 0x0000013004047890 */ /* 0x000fe2000fffe0ff */
[----:B------:R1:W-:Y:S01]  /*27b0*/  @!P2 SYNCS.ARRIVE.TRANS64.RED RZ, [R3+URZ], R4 ;  /* 0x0000000403ffa9a7 */ /* 0x0003e200080004ff */
[----:B------:R-:W-:Y:S01]  /*27c0*/  UIADD3 UR6, UPT, UPT, UR6, 0x1, URZ ;  /* 0x0000000106067890 */ /* 0x000fe2000fffe0ff */
[----:B------:R-:W-:-:S03]  /*27d0*/  VIADD R8, R8, 0x1 ;  /* 0x0000000108087836 */ /* 0x000fc60000000000 */
[----:B------:R-:W-:Y:S02]  /*27e0*/  UISETP.NE.AND UP0, UPT, UR6, 0x2, UPT ;  /* 0x000000020600788c */ /* 0x000fe4000bf05270 */
[----:B------:R-:W-:Y:S01]  /*27f0*/  ISETP.NE.AND P0, PT, R8, 0x2, PT ;  /* 0x000000020800780c */ /* 0x000fe20003f05270 */
[----:B------:R-:W-:Y:S06]  /*2800*/  UGETNEXTWORKID.BROADCAST [UR4], [UR5] ;  /* 0x00000000040073ca */ /* 0x000fec0008000100 */
[----:B------:R-:W-:Y:S02]  /*2810*/  USEL UR4, URZ, 0x1, UP0 ;  /* 0x00000001ff047887 */ /* 0x000fe40008000000 */
[----:B------:R-:W-:-:S04]  /*2820*/  USEL UR6, UR6, URZ, UP0 ;  /* 0x000000ff06067287 */ /* 0x000fc80008000000 */
[----:B------:R-:W-:Y:S02]  /*2830*/  LOP3.LUT R12, R12, UR4, RZ, 0x3c, !PT ;  /* 0x000000040c0c7c12 */ /* 0x000fe4000f8e3cff */
[----:B-1----:R-:W-:-:S04]  /*2840*/  SHF.L.U32 R4, R10, 0x1f, RZ ;  /* 0x0000001f0a047819 */ /* 0x002fc800000006ff */
[----:B------:R-:W1:Y:S02]  /*2850*/  SYNCS.PHASECHK.TRANS64.TRYWAIT P1, [R0+URZ+0xa0], R4 ;  /* 0x0000a004000075a7 */ /* 0x000e6400080211ff */
[----:B-1----:R-:W-:Y:S05]  /*2860*/  @!P1 BRA `(.L_x_44) ;  /* 0x0000005c008c9947 */ /* 0x002fea0003800000 */
.L_x_147:
[C---:B-1----:R-:W-:Y:S01]  /*2870*/  LEA R4, R11.reuse, UR37, 0x4 ;  /* 0x000000250b047c11 */ /* 0x042fe2000f8e20ff */
[----:B------:R-:W-:Y:S01]  /*2880*/  VIADD R0, R0, 0xb0 ;  /* 0x000000b000007836 */ /* 0x000fe20000000000 */
[----:B------:R-:W-:Y:S01]  /*2890*/  SEL R8, R8, RZ, P0 ;  /* 0x000000ff08087207 */ /* 0x000fe20000000000 */
[----:B------:R-:W-:-:S03]  /*28a0*/  VIADD R11, R11, 0x1 ;  /* 0x000000010b0b7836 */ /* 0x000fc60000000000 */
[----:B------:R-:W1:Y:S01]  /*28b0*/  LDS.128 R4, [R4+0x130] ;  /* 0x0001300004047984 */ /* 0x000e620000000c00 */
[----:B------:R-:W-:Y:S02]  /*28c0*/  PRMT R0, RZ, 0x654, R0 ;  /* 0x00000654ff007816 */ /* 0x000fe40000000000 */
[C---:B------:R-:W-:Y:S01]  /*28d0*/  ISETP.NE.AND P1, PT, R11.reuse, 0x2, PT ;  /* 0x000000020b00780c */ /* 0x040fe20003f25270 */
[----:B------:R-:W-:Y:S01]  /*28e0*/  @!PT LDS RZ, [RZ] ;  /* 0x00000000fffff984 */ /* 0x000fe20000000800 */
[----:B------:R-:W-:Y:S01]  /*28f0*/  @!PT LDS RZ, [RZ] ;  /* 0x00000000fffff984 */ /* 0x000fe20000000800 */
[----:B------:R-:W-:Y:S01]  /*2900*/  @!PT LDS RZ, [RZ] ;  /* 0x00000000fffff984 */ /* 0x000fe20000000800 */
[----:B------:R-:W-:Y:S01]  /*2910*/  @!PT LDS RZ, [RZ] ;  /* 0x00000000fffff984 */ /* 0x000fe20000000800 */
[----:B------:R2:W-:Y:S06]  /*2920*/  MEMBAR.ALL.CTA ;  /* 0x0000000000007992 */ /* 0x0005ec0000008000 */
[----:B--2---:R-:W2:Y:S01]  /*2930*/  FENCE.VIEW.ASYNC.S ;  /* 0x00000000000073c6 */ /* 0x004ea20000000000 */
[----:B------:R-:W-:Y:S01]  /*2940*/  SEL R11, R11, RZ, P1 ;  /* 0x000000ff0b0b7207 */ /* 0x000fe20000800000 */
[----:B--2---:R2:W-:Y:S01]  /*2950*/  SYNCS.ARRIVE.TRANS64.RED.A1T0 RZ, [R0+URZ], RZ ;  /* 0x000000ff00ff79a7 */ /* 0x0045e200081004ff */
[----:B-1----:R-:W-:-:S02]  /*2960*/  LOP3.LUT P3, RZ, R6, 0x1, RZ, 0xc0, !PT ;  /* 0x0000000106ff7812 */ /* 0x002fc4000786c0ff */
[----:B------:R-:W-:-:S04]  /*2970*/  SEL R4, RZ, 0x1, P1 ;  /* 0x00000001ff047807 */ /* 0x000fc80000800000 */
[----:B------:R-:W-:Y:S02]  /*2980*/  LOP3.LUT R10, R10, R4, RZ, 0x3c, !PT ;  /* 0x000000040a0a7212 */ /* 0x000fe400078e3cff */
[----:B--2---:R-:W-:-:S04]  /*2990*/  SEL R0, RZ, 0x1, P0 ;  /* 0x00000001ff007807 */ /* 0x004fc80000000000 */
[----:B------:R-:W-:Y:S01]  /*29a0*/  LOP3.LUT R9, R9, R0, RZ, 0x3c, !PT ;  /* 0x0000000009097212 */ /* 0x000fe200078e3cff */
[----:B------:R-:W-:Y:S06]  /*29b0*/  @P3 BRA `(.L_x_45) ;  /* 0xfffffffc002c3947 */ /* 0x000fec000383ffff */
[----:B------:R-:W-:Y:S01]  /*29c0*/  ULEA UR5, UR6, UR37, 0x3 ;  /* 0x0000002506057291 */ /* 0x000fe2000f8e18ff */
[----:B------:R-:W-:-:S08]  /*29d0*/  SHF.L.U32 R2, R12, 0x1f, RZ ;  /* 0x0000001f0c027819 */ /* 0x000fd000000006ff */
[----:B------:R-:W1:Y:S02]  /*29e0*/  SYNCS.PHASECHK.TRANS64 P0, [UR5+0xb0], R2 ;  /* 0x0000b002ff0075a7 */ /* 0x000e640008001005 */
[----:B-1----:R-:W-:Y:S05]  /*29f0*/  @P0 BRA `(.L_x_46) ;  /* 0x0000000000080947 */ /* 0x002fea0003800000 */
[----:B------:R-:W1:Y:S02]  /*2a00*/  SYNCS.PHASECHK.TRANS64.TRYWAIT P0, [UR5+0xb0], R2 ;  /* 0x0000b002ff0075a7 */ /* 0x000e640008001105 */
[----:B-1----:R-:W-:Y:S05]  /*2a10*/  @!P0 BRA `(.L_x_47) ;  /* 0x0000005c00348947 */ /* 0x002fea0003800000 */
.L_x_46:
[----:B------:R-:W-:-:S04]  /*2a20*/  UIADD3 UR4, UPT, UPT, UR6, 0x1, URZ ;  /* 0x0000000106047890 */ /* 0x000fc8000fffe0ff */
[----:B------:R-:W-:-:S04]  /*2a30*/  UISETP.NE.AND UP0, UPT, UR4, 0x2, UPT ;  /* 0x000000020400788c */ /* 0x000fc8000bf05270 */
[----:B------:R-:W-:Y:S02]  /*2a40*/  USEL UR7, URZ, 0x1, UP0 ;  /* 0x00000001ff077887 */ /* 0x000fe40008000000 */
[----:B------:R-:W-:-:S04]  /*2a50*/  USEL UR4, UR4, URZ, UP0 ;  /* 0x000000ff04047287 */ /* 0x000fc80008000000 */
[----:B------:R-:W-:Y:S01]  /*2a60*/  ULEA UR4, UR4, UR37, 0x3 ;  /* 0x0000002504047291 */ /* 0x000fe2000f8e18ff */
[----:B-1----:R-:W-:-:S04]  /*2a70*/  LOP3.LUT R2, R12, UR7, RZ, 0x3c, !PT ;  /* 0x000000070c027c12 */ /* 0x002fc8000f8e3cff */
[----:B------:R-:W-:-:S04]  /*2a80*/  SHF.L.U32 R0, R2, 0x1f, RZ ;  /* 0x0000001f02007819 */ /* 0x000fc800000006ff */
[----:B------:R-:W1:Y:S02]  /*2a90*/  SYNCS.PHASECHK.TRANS64 P0, [UR4+0xb0], R0 ;  /* 0x0000b000ff0075a7 */ /* 0x000e640008001004 */
[----:B-1----:R-:W-:Y:S05]  /*2aa0*/  @P0 EXIT ;  /* 0x000000000000094d */ /* 0x002fea0003800000 */
[----:B------:R-:W-:Y:S02]  /*2ab0*/  SHF.L.U32 R2, R2, 0x1f, RZ ;  /* 0x0000001f02027819 */ /* 0x000fe400000006ff */
[----:B------:R-:W-:-:S07]  /*2ac0*/  MOV R0, UR4 ;  /* 0x0000000400007c02 */ /* 0x000fce0008000f00 */
.L_x_48:
[----:B-1----:R1:W2:Y:S02]  /*2ad0*/  SYNCS.PHASECHK.TRANS64.TRYWAIT P0, [R0+URZ+0xb0], R2 ;  /* 0x0000b002000075a7 */ /* 0x0022a400080011ff */
[----:B--2---:R-:W-:Y:S05]  /*2ae0*/  @!P0 NANOSLEEP.SYNCS 0x989680 ;  /* 0x009896800000895d */ /* 0x004fea0003900000 */
[----:B------:R-:W2:Y:S02]  /*2af0*/  @!P0 SYNCS.PHASECHK.TRANS64 P0, [R0+URZ+0xb0], R2 ;  /* 0x0000b002000085a7 */ /* 0x000ea400080010ff */
[----:B--2---:R-:W-:Y:S05]  /*2b00*/  @P0 EXIT ;  /* 0x000000000000094d */ /* 0x004fea0003800000 */
[----:B------:R-:W-:Y:S05]  /*2b10*/  BRA `(.L_x_48) ;  /* 0xfffffffc00ec7947 */ /* 0x000fea000383ffff */
.L_x_41:
[----:B------:R-:W-:-:S09]  /*2b20*/  UISETP.NE.AND UP1, UPT, UR8, URZ, UPT ;  /* 0x000000ff0800728c */ /* 0x000fd2000bf25270 */
[----:B------:R-:W-:Y:S05]  /*2b30*/  BRA.U UP1, `(.L_x_49) ;  /* 0x0000000d01cc7547 */ /* 0x000fea000b800000 */
[----:B------:R-:W-:Y:S01]  /*2b40*/  UMOV UR4, 0x40 ;  /* 0x0000004000047882 */ /* 0x000fe20000000000 */
[----:B------:R-:W-:Y:S01]  /*2b50*/  NOP ;  /* 0x0000000000007918 */ /* 0x000fe20000000000 */
[----:B------:R-:W-:Y:S01]  /*2b60*/  ULEA UR4, UR37, UR4, 0x18 ;  /* 0x0000000425047291 */ /* 0x000fe2000f8ec0ff */
[----:B------:R-:W-:Y:S02]  /*2b70*/  UMOV UR5, 0x400 ;  /* 0x0000040000057882 */ /* 0x000fe40000000000 */
[----:B------:R-:W-:-:S06]  /*2b80*/  ULEA UR37, UR37, UR5, 0x18 ;  /* 0x0000000525257291 */ /* 0x000fcc000f8ec0ff */
[----:B------:R-:W1:Y:S02]  /*2b90*/  LDS.U8 R0, [UR4+0x1c] ;  /* 0x00001c04ff007984 */ /* 0x000e640008000000 */
[----:B-1----:R-:W-:-:S13]  /*2ba0*/  ISETP.NE.AND P0, PT, R0, RZ, PT ;  /* 0x000000ff0000720c */ /* 0x002fda0003f05270 */
[----:B------:R-:W-:Y:S05]  /*2bb0*/  @P0 BRA `(.L_x_50) ;  /* 0x0000000000580947 */ /* 0x000fea0003800000 */
[----:B------:R-:W-:-:S13]  /*2bc0*/  ELECT P0, URZ, PT ;  /* 0x0000000000ff782f */ /* 0x000fda0003800000 */
[----:B------:R-:W-:Y:S05]  /*2bd0*/  @!P0 BRA `(.L_x_51) ;  /* 0x0000000000608947 */ /* 0x000fea0003800000 */
[----:B------:R-:W-:Y:S01]  /*2be0*/  UMOV UR5, 0x10 ;  /* 0x0000001000057882 */ /* 0x000fe20000000000 */
[----:B------:R-:W-:Y:S01]  /*2bf0*/  HFMA2 R0, -RZ, RZ, 0, 5.9604644775390625e-08 ;  /* 0x00000001ff007431 */ /* 0x000fe200000001ff */
[----:B------:R-:W-:-:S03]  /*2c00*/  MOV R2, 0xffff ;  /* 0x0000ffff00027802 */ /* 0x000fc60000000f00 */
[----:B------:R-:W-:Y:S04]  /*2c10*/  DEPBAR.LE SB1, 0x36 ;  /* 0x00009d800000791a */ /* 0x000fe80000000000 */
[----:B------:R-:W1:Y:S02]  /*2c20*/  UTCATOMSWS.FIND_AND_SET.ALIGN UP0, UR5, UR5 ;  /* 0x00000005000575e3 */ /* 0x000e640008000800 */
[----:B-1----:R-:W-:Y:S01]  /*2c30*/  MOV R3, UR5 ;  /* 0x0000000500037c02 */ /* 0x002fe20008000f00 */
[----:B------:R-:W-:Y:S06]  /*2c40*/  BRA.U UP0, `(.L_x_52) ;  /* 0x0000000100187547 */ /* 0x000fec000b800000 */
.L_x_53:
[----:B------:R-:W-:Y:S05]  /*2c50*/  NANOSLEEP 0x64 ;  /* 0x000000640000795d */ /* 0x000fea0003800000 */
[----:B------:R-:W-:-:S05]  /*2c60*/  UMOV UR5, 0x10 ;  /* 0x0000001000057882 */ /* 0x000fca0000000000 */
[----:B------:R-:W-:Y:S04]  /*2c70*/  DEPBAR.LE SB1, 0x36 ;  /* 0x00009d800000791a */ /* 0x000fe80000000000 */
[----:B------:R-:W1:Y:S02]  /*2c80*/  UTCATOMSWS.FIND_AND_SET.ALIGN UP0, UR5, UR5 ;  /* 0x00000005000575e3 */ /* 0x000e640008000800 */
[----:B-1----:R-:W-:Y:S01]  /*2c90*/  MOV R3, UR5 ;  /* 0x0000000500037c02 */ /* 0x002fe20008000f00 */
[----:B------:R-:W-:Y:S05]  /*2ca0*/  BRA.U !UP0, `(.L_x_53) ;  /* 0xfffffffd08e87547 */ /* 0x000fea000b83ffff */
.L_x_52:
[-C--:B------:R-:W-:Y:S02]  /*2cb0*/  SHF.L.U32 R2, R2, R3.reuse, RZ ;  /* 0x0000000302027219 */ /* 0x080fe400000006ff */
[----:B------:R-:W-:Y:S01]  /*2cc0*/  SHF.L.U32 R0, R0, R3, RZ ;  /* 0x0000000300007219 */ /* 0x000fe200000006ff */
[----:B------:R-:W-:Y:S02]  /*2cd0*/  IMAD.SHL.U32 R3, R3, 0x20, RZ ;  /* 0x0000002003037824 */ /* 0x000fe400078e00ff */
[----:B------:R1:W-:Y:S04]  /*2ce0*/  ATOMS.OR RZ, [UR4+0x14], R2 ;  /* 0x00001402ffff798c */ /* 0x0003e8000b000004 */
[----:B------:R1:W-:Y:S04]  /*2cf0*/  ATOMS.OR RZ, [UR4+0x18], R0 ;  /* 0x00001800ffff798c */ /* 0x0003e8000b000004 */
[----:B------:R1:W-:Y:S01]  /*2d00*/  STS [UR37+0x150], R3 ;  /* 0x00015003ff007988 */ /* 0x0003e20008000825 */
[----:B------:R-:W-:Y:S05]  /*2d10*/  BRA `(.L_x_51) ;  /* 0x0000000000107947 */ /* 0x000fea0003800000 */
.L_x_50:
[----:B------:R-:W-:Y:S02]  /*2d20*/  MOV R0, 0xffffffff ;  /* 0xffffffff00007802 */ /* 0x000fe40000000f00 */
[----:B------:R-:W-:-:S03]  /*2d30*/  MOV R2, 0x2d60 ;  /* 0x00002d6000027802 */ /* 0x000fc60000000f00 */
[----:B------:R1:W-:Y:S04]  /*2d40*/  STS [UR37+0x150], R0 ;  /* 0x00015000ff007988 */ /* 0x0003e80008000825 */
[----:B-1-3-5:R-:W-:Y:S05]  /*2d50*/  CALL.REL.NOINC `($__internal_1_$__cuda_sm10x_tcgen05_guardrail_trap_phase_invalid_during_alloc) ;  /* 0x00000060007c7944 */ /* 0x02afea0003c00000 */
.L_x_51:
[----:B------:R-:W-:Y:S05]  /*2d60*/  WARPSYNC.ALL ;  /* 0x0000000000007948 */ /* 0x000fea0003800000 */
[----:B------:R-:W2:Y:S01]  /*2d70*/  S2UR UR5, SR_CgaCtaId ;  /* 0x00000000000579c3 */ /* 0x000ea20000008800 */
[----:B------:R-:W-:Y:S01]  /*2d80*/  UMOV UR4, 0x400 ;  /* 0x0000040000047882 */ /* 0x000fe20000000000 */
[----:B------:R-:W-:-:S06]  /*2d90*/  NOP ;  /* 0x0000000000007918 */ /* 0x000fcc0000000000 */
[----:B------:R-:W-:Y:S06]  /*2da0*/  BAR.ARV 0x6, 0xa0 ;  /* 0x0182800000007b1d */ /* 0x000fec0000002000 */
[----:B------:R-:W4:Y:S01]  /*2db0*/  LDCU UR7, c[0x0][0x38c] ;  /* 0x00007180ff0777ac */ /* 0x000f220008000800 */
[----:B------:R-:W-:Y:S01]  /*2dc0*/  IMAD.MOV.U32 R11, RZ, RZ, 0x1 ;  /* 0x00000001ff0b7424 */ /* 0x000fe200078e00ff */
[----:B------:R-:W-:Y:S01]  /*2dd0*/  CS2R R8, SRZ ;  /* 0x0000000000087805 */ /* 0x000fe2000001ff00 */
[----:B------:R-:W-:Y:S01]  /*2de0*/  IMAD.MOV.U32 R10, RZ, RZ, RZ ;  /* 0x000000ffff0a7224 */ /* 0x000fe200078e00ff */
[----:B------:R-:W3:Y:S01]  /*2df0*/  LDCU UR6, c[0x0][0x38c] ;  /* 0x00007180ff0677ac */ /* 0x000ee20008000800 */
[----:B------:R-:W-:Y:S01]  /*2e00*/  UMOV UR15, URZ ;  /* 0x000000ff000f7c82 */ /* 0x000fe20008000000 */
[----:B------:R-:W-:Y:S01]  /*2e10*/  UMOV UR14, URZ ;  /* 0x000000ff000e7c82 */ /* 0x000fe20008000000 */
[----:B--2---:R-:W-:Y:S01]  /*2e20*/  ULEA UR5, UR5, UR4, 0x18 ;  /* 0x0000000405057291 */ /* 0x004fe2000f8ec0ff */
[----:B------:R-:W-:Y:S01]  /*2e30*/  UMOV UR24, 0x0 ;  /* 0x0000000000187882 */ /* 0x000fe20000000000 */
[----:B------:R-:W-:-:S02]  /*2e40*/  UMOV UR25, 0x4200910 ;  /* 0x0420091000197882 */ /* 0x000fc40000000000 */
[----:B------:R-:W-:Y:S02]  /*2e50*/  UIADD3 UR10, UPT, UPT, UR5, 0x8800, URZ ;  /* 0x00008800050a7890 */ /* 0x000fe4000fffe0ff */
[----:B------:R-:W-:Y:S02]  /*2e60*/  UIADD3 UR11, UPT, UPT, UR5, 0x12800, URZ ;  /* 0x00012800050b7890 */ /* 0x000fe4000fffe0ff */
[----:B----4-:R-:W-:Y:S01]  /*2e70*/  UIADD3 UR7, UPT, UPT, UR7, 0x1f, URZ ;  /* 0x0000001f07077890 */ /* 0x010fe2000fffe0ff */
[----:B-1----:R-:W1:Y:S01]  /*2e80*/  LDS R0, [UR5+0x150] ;  /* 0x00015005ff007984 */ /* 0x002e620008000800 */
[----:B------:R-:W-:Y:S02]  /*2e90*/  USHF.R.U32.HI UR10, URZ, 0x4, UR10 ;  /* 0x00000004ff0a7899 */ /* 0x000fe4000801160a */
[----:B------:R-:W-:Y:S02]  /*2ea0*/  USHF.R.S32.HI UR4, URZ, 0x1f, UR7 ;  /* 0x0000001fff047899 */ /* 0x000fe40008011407 */
[----:B------:R-:W-:-:S02]  /*2eb0*/  USHF.R.U32.HI UR11, URZ, 0x4, UR11 ;  /* 0x00000004ff0b7899 */ /* 0x000fc4000801160b */
[----:B------:R-:W-:Y:S02]  /*2ec0*/  ULEA.HI UR4, UR4, UR7, URZ, 0x5 ;  /* 0x0000000704047291 */ /* 0x000fe4000f8f28ff */
[----:B------:R-:W-:Y:S02]  /*2ed0*/  ULOP3.LUT UR10, UR10, 0x3fff, URZ, 0xc0, !UPT ;  /* 0x00003fff0a0a7892 */ /* 0x000fe4000f8ec0ff */
[----:B------:R-:W-:Y:S02]  /*2ee0*/  USHF.R.S32.HI UR4, URZ, 0x5, UR4 ;  /* 0x00000005ff047899 */ /* 0x000fe40008011404 */
[----:B------:R-:W-:Y:S02]  /*2ef0*/  ULOP3.LUT UR11, UR11, 0x3fff, URZ, 0xc0, !UPT ;  /* 0x00003fff0b0b7892 */ /* 0x000fe4000f8ec0ff */
[----:B------:R-:W-:Y:S01]  /*2f00*/  UISETP.LT.AND UP0, UPT, UR4, 0x1, UPT ;  /* 0x000000010400788c */ /* 0x000fe2000bf01270 */
[----:B------:R-:W-:Y:S01]  /*2f10*/  UMOV UR22, 0x0 ;  /* 0x0000000000167882 */ /* 0x000fe20000000000 */
[----:B------:R-:W-:-:S02]  /*2f20*/  UMOV UR23, 0x4200910 ;  /* 0x0420091000177882 */ /* 0x000fc40000000000 */
[----:B------:R-:W-:Y:S02]  /*2f30*/  USEL UR9, UR4, 0x1, !UP0 ;  /* 0x0000000104097887 */ /* 0x000fe4000c000000 */
[----:B------:R-:W-:Y:S02]  /*2f40*/  ULOP3.LUT UR10, UR10, 0x10000, URZ, 0xfc, !UPT ;  /* 0x000100000a0a7892 */ /* 0x000fe4000f8efcff */
[----:B------:R-:W-:Y:S02]  /*2f50*/  ULOP3.LUT UR11, UR11, 0x10000, URZ, 0xfc, !UPT ;  /* 0x000100000b0b7892 */ /* 0x000fe4000f8efcff */
[----:B------:R-:W-:Y:S02]  /*2f60*/  UIADD3 UR9, UPT, UPT, -UR9, URZ, URZ ;  /* 0x000000ff09097290 */ /* 0x000fe4000fffe1ff */
[----:B---3--:R-:W-:Y:S01]  /*2f70*/  UISETP.GE.AND UP3, UPT, UR6, 0x1, UPT ;  /* 0x000000010600788c */ /* 0x008fe2000bf66270 */
[----:B------:R-:W-:Y:S01]  /*2f80*/  UMOV UR20, 0x0 ;  /* 0x0000000000147882 */ /* 0x000fe20000000000 */
[----:B------:R-:W-:Y:S01]  /*2f90*/  UMOV UR21, 0x4200910 ;  /* 0x0420091000157882 */ /* 0x000fe20000000000 */
[----:B------:R-:W-:Y:S01]  /*2fa0*/  UMOV UR18, 0x0 ;  /* 0x0000000000127882 */ /* 0x000fe20000000000 */
[----:B------:R-:W-:Y:S01]  /*2fb0*/  UMOV UR19, 0x4200910 ;  /* 0x0420091000137882 */ /* 0x000fe20000000000 */
[----:B-1----:R-:W-:-:S15]  /*2fc0*/  R2UR UR16, R0 ;  /* 0x00000000001072ca */ /* 0x002fde00000e0000 */
.L_x_60:
[----:B------:R-:W-:Y:S02]  /*2fd0*/  LEA R0, R10, UR5, 0x3 ;  /* 0x000000050a007c11 */ /* 0x000fe4000f8e18ff */
[----:B------:R-:W-:Y:S02]  /*2fe0*/  SHF.L.U32 R2, R9, 0x1f, RZ ;  /* 0x0000001f09027819 */ /* 0x000fe400000006ff */
[----:B------:R-:W-:Y:S01]  /*2ff0*/  PLOP3.LUT P0, PT, PT, PT, UP3, 0x80, 0x8 ;  /* 0x000000000008781c */ /* 0x000fe20003f0f038 */
[----:B------:R-:W-:Y:S01]  /*3000*/  VIADD R3, R0, 0xb0 ;  /* 0x000000b000037836 */ /* 0x000fe20000000000 */
[----:B-1----:R-:W1:Y:S02]  /*3010*/  SYNCS.PHASECHK.TRANS64.TRYWAIT P1, [R0+URZ+0xa0], R2 ;  /* 0x0000a002000075a7 */ /* 0x002e6400080211ff */
[----:B-1-3--:R-:W-:Y:S09]  /*3020*/  @!P1 BRA `(.L_x_54) ;  /* 0x0000005400c89947 */ /* 0x00aff20003800000 */
.L_x_149:
[----:B------:R-:W-:Y:S01]  /*3030*/  LEA R4, R10, UR5, 0x4 ;  /* 0x000000050a047c11 */ /* 0x000fe2000f8e20ff */
[----:B------:R-:W-:Y:S01]  /*3040*/  @UP3 ULEA UR6, UR14, UR5, 0x3 ;  /* 0x000000050e063291 */ /* 0x000fe2000f8e18ff */
[----:B------:R-:W-:Y:S01]  /*3050*/  PLOP3.LUT P2, PT, PT, PT, PT, 0x80, 0x8 ;  /* 0x000000000008781c */ /* 0x000fe20003f4f070 */
[----:B------:R-:W-:Y:S01]  /*3060*/  ULEA UR7, UR15, UR5, 0x3 ;  /* 0x000000050f077291 */ /* 0x000fe2000f8e18ff */
[----:B------:R-:W-:Y:S02]  /*3070*/  PRMT R3, RZ, 0x654, R3 ;  /* 0x00000654ff037816 */ /* 0x000fe40000000003 */
[----:B------:R-:W2:Y:S01]  /*3080*/  LDS.128 R4, [R4+0x130] ;  /* 0x0001300004047984 */ /* 0x000ea20000000c00 */
[----:B-1----:R-:W-:Y:S02]  /*3090*/  @P0 SHF.L.U32 R2, R8, 0x1f, RZ ;  /* 0x0000001f08020819 */ /* 0x002fe400000006ff */
[----:B------:R-:W-:Y:S01]  /*30a0*/  SHF.L.U32 R0, R11, 0x1f, RZ ;  /* 0x0000001f0b007819 */ /* 0x000fe200000006ff */
[----:B------:R-:W-:Y:S01]  /*30b0*/  @!PT LDS RZ, [RZ] ;  /* 0x00000000fffff984 */ /* 0x000fe20000000800 */
[----:B------:R-:W-:Y:S01]  /*30c0*/  @!PT LDS RZ, [RZ] ;  /* 0x00000000fffff984 */ /* 0x000fe20000000800 */
[----:B------:R-:W-:Y:S01]  /*30d0*/  @!PT LDS RZ, [RZ] ;  /* 0x00000000fffff984 */ /* 0x000fe20000000800 */
[----:B------:R-:W-:Y:S01]  /*30e0*/  @!PT LDS RZ, [RZ] ;  /* 0x00000000fffff984 */ /* 0x000fe20000000800 */
[----:B------:R1:W-:Y:S06]  /*30f0*/  MEMBAR.ALL.CTA ;  /* 0x0000000000007992 */ /* 0x0003ec0000008000 */
[----:B-1----:R-:W1:Y:S02]  /*3100*/  FENCE.VIEW.ASYNC.S ;  /* 0x00000000000073c6 */ /* 0x002e640000000000 */
[----:B-1----:R1:W-:Y:S01]  /*3110*/  SYNCS.ARRIVE.TRANS64.RED.A1T0 RZ, [R3+URZ], RZ ;  /* 0x000000ff03ff79a7 */ /* 0x0023e200081004ff */
[----:B------:R1:W3:Y:S01]  /*3120*/  @P0 SYNCS.PHASECHK.TRANS64.TRYWAIT P2, [UR6], R2 ;  /* 0x00000002ff0005a7 */ /* 0x0002e20008041106 */
[----:B------:R-:W-:Y:S01]  /*3130*/  ULEA.HI UR6, UR15, UR15, URZ, 0x1 ;  /* 0x0000000f0f067291 */ /* 0x000fe2000f8f08ff */
[----:B--2---:R-:W-:-:S03]  /*3140*/  LOP3.LUT P1, RZ, R6, 0x1, RZ, 0xc0, !PT ;  /* 0x0000000106ff7812 */ /* 0x004fc6000782c0ff */
[----:B------:R-:W-:Y:S02]  /*3150*/  USHF.L.U32 UR8, UR6, 0x6, URZ ;  /* 0x0000000606087899 */ /* 0x000fe400080006ff */
[----:B------:R-:W-:Y:S02]  /*3160*/  ULOP3.LUT UR6, UR6, 0xffe, URZ, 0xc0, !UPT ;  /* 0x00000ffe06067892 */ /* 0x000fe4000f8ec0ff */
[----:B------:R-:W-:Y:S02]  /*3170*/  ULOP3.LUT UR8, UR8, 0xffffff80, URZ, 0xc0, !UPT ;  /* 0xffffff8008087892 */ /* 0x000fe4000f8ec0ff */
[----:B------:R-:W-:Y:S02]  /*3180*/  UIADD3 UR6, UPT, UPT, -UR6, UR15, URZ ;  /* 0x0000000f06067290 */ /* 0x000fe4000fffe1ff */
[----:B------:R-:W-:Y:S01]  /*3190*/  UIADD3 UR8, UPT, UPT, UR16, UR8, URZ ;  /* 0x0000000810087290 */ /* 0x000fe2000fffe0ff */
[----:B------:R-:W2:Y:S03]  /*31a0*/  SYNCS.PHASECHK.TRANS64.TRYWAIT P0, [UR7+0xe0], R0 ;  /* 0x0000e000ff0075a7 */ /* 0x000ea60008001107 */
[----:B------:R-:W-:Y:S01]  /*31b0*/  ULEA UR8, UR6, UR8, 0x14 ;  /* 0x0000000806087291 */ /* 0x000fe2000f8ea0ff */
[----:B-123--:R-:W-:Y:S11]  /*31c0*/  @!P0 BRA `(.L_x_55) ;  /* 0x0000005400748947 */ /* 0x00eff60003800000 */
.L_x_151:
[----:B------:R-:W-:Y:S01]  /*31d0*/  IADD3 R10, PT, PT, R10, 0x1, RZ ;  /* 0x000000010a0a7810 */ /* 0x000fe20007ffe0ff */
[----:B------:R-:W-:Y:S06]  /*31e0*/  BRA.U !UP3, `(.L_x_56) ;  /* 0x000000010bc07547 */ /* 0x000fec000b800000 */
[----:B------:R-:W-:Y:S01]  /*31f0*/  UPLOP3.LUT UP4, UPT, UPT, UPT, UPT, 0x40, 0x4 ;  /* 0x000000000004789c */ /* 0x000fe20003f8e870 */
[----:B------:R-:W-:Y:S01]  /*3200*/  UMOV UR13, UR9 ;  /* 0x00000009000d7c82 */ /* 0x000fe20008000000 */
[----:B------:R-:W-:Y:S01]  /*3210*/  UMOV UR12, UR4 ;  /* 0x00000004000c7c82 */ /* 0x000fe20008000000 */
[----:B------:R-:W-:-:S08]  /*3220*/  UMOV UR17, UR14 ;  /* 0x0000000e00117c82 */ /* 0x000fd00008000000 */
.L_x_59:
[----:B------:R-:W-:Y:S02]  /*3230*/  UIADD3 UR13, UPT, UPT, UR13, 0x1, URZ ;  /* 0x000000010d0d7890 */ /* 0x000fe4000fffe0ff */
[----:B--2---:R-:W-:Y:S02]  /*3240*/  ULEA UR6, UR17, UR5, 0x3 ;  /* 0x0000000511067291 */ /* 0x004fe4000f8e18ff */
[----:B------:R-:W-:Y:S01]  /*3250*/  UISETP.NE.AND UP0, UPT, UR13, URZ, UPT ;  /* 0x000000ff0d00728c */ /* 0x000fe2000bf05270 */
[----:B---3--:R-:W-:Y:S10]  /*3260*/  @P2 BRA `(.L_x_57) ;  /* 0x00000000000c2947 */ /* 0x008ff40003800000 */
[----:B-1----:R-:W-:Y:S04]  /*3270*/  SHF.L.U32 R2, R8, 0x1f, RZ ;  /* 0x0000001f08027819 */ /* 0x002fe800000006ff */
[----:B------:R-:W1:Y:S02]  /*3280*/  SYNCS.PHASECHK.TRANS64.TRYWAIT P0, [UR6], R2 ;  /* 0x00000002ff0075a7 */ /* 0x000e640008001106 */
[----:B-1----:R-:W-:Y:S05]  /*3290*/  @!P0 BRA `(.L_x_58) ;  /* 0x0000005400588947 */ /* 0x002fea0003800000 */
.L_x_57:
[----:B------:R-:W-:Y:S01]  /*32a0*/  UISETP.NE.AND UP1, UPT, UR12, 0x1, UPT ;  /* 0x000000010c00788c */ /* 0x000fe2000bf25270 */
[----:B------:R-:W-:Y:S01]  /*32b0*/  PLOP3.LUT P2, PT, PT, PT, PT, 0x80, 0x8 ;  /* 0x000000000008781c */ /* 0x000fe20003f4f070 */
[----:B------:R-:W-:Y:S02]  /*32c0*/  UIADD3 UR14, UPT, UPT, UR17, 0x1, URZ ;  /* 0x00000001110e7890 */ /* 0x000fe4000fffe0ff */
[----:B------:R-:W-:Y:S02]  /*32d0*/  ULEA UR28, UR17, UR11, 0xa ;  /* 0x0000000b111c7291 */ /* 0x000fe4000f8e50ff */
[----:B------:R-:W-:Y:S01]  /*32e0*/  UISETP.NE.AND UP2, UPT, UR14, 0x5, UPT ;  /* 0x000000050e00788c */ /* 0x000fe2000bf45270 */
[----:B------:R-:W-:Y:S01]  /*32f0*/  PLOP3.LUT P0, PT, PT, PT, UP1, 0x80, 0x8 ;  /* 0x000000000008781c */ /* 0x000fe20003f0f018 */
[----:B------:R-:W-:Y:S02]  /*3300*/  UIADD3 UR40, UPT, UPT, UR28, 0x2, URZ ;  /* 0x000000021c287890 */ /* 0x000fe4000fffe0ff */
[----:B------:R-:W-:Y:S02]  /*3310*/  USEL UR27, URZ, 0x1, UP2 ;  /* 0x00000001ff1b7887 */ /* 0x000fe40009000000 */
[----:B------:R-:W-:Y:S02]  /*3320*/  USEL UR14, UR14, URZ, UP2 ;  /* 0x000000ff0e0e7287 */ /* 0x000fe40009000000 */
[----:B------:R-:W-:Y:S02]  /*3330*/  UIADD3 UR36, UPT, UPT, UR28, 0x4, URZ ;  /* 0x000000041c247890 */ /* 0x000fe4000fffe0ff */
[----:B------:R-:W-:Y:S01]  /*3340*/  @UP1 ULEA UR26, UR14, UR5, 0x3 ;  /* 0x000000050e1a1291 */ /* 0x000fe2000f8e18ff */
[----:B------:R-:W-:Y:S01]  /*3350*/  LOP3.LUT R8, R8, UR27, RZ, 0x3c, !PT ;  /* 0x0000001b08087c12 */ /* 0x000fe2000f8e3cff */
[----:B------:R-:W-:Y:S02]  /*3360*/  UIADD3 UR32, UPT, UPT, UR28, 0x6, URZ ;  /* 0x000000061c207890 */ /* 0x000fe4000fffe0ff */
[----:B------:R-:W-:Y:S01]  /*3370*/  UIADD3 UR6, UPT, UPT, UR6, 0x28, URZ ;  /* 0x0000002806067890 */ /* 0x000fe2000fffe0ff */
[----:B-1----:R-:W-:Y:S01]  /*3380*/  @P0 SHF.L.U32 R0, R8, 0x1f, RZ ;  /* 0x0000001f08000819 */ /* 0x002fe200000006ff */
[----:B------:R-:W-:Y:S01]  /*3390*/  UIADD3 UR12, UPT, UPT, UR12, -0x1, URZ ;  /* 0xffffffff0c0c7890 */ /* 0x000fe2000fffe0ff */
[----:B------:R-:W-:Y:S02]  /*33a0*/  UMOV UR29, 0x40004040 ;  /* 0x40004040001d7882 */ /* 0x000fe40000000000 */
[----:B------:R2:W3:Y:S01]  /*33b0*/  @P0 SYNCS.PHASECHK.TRANS64.TRYWAIT P2, [UR26], R0 ;  /* 0x00000000ff0005a7 */ /* 0x0004e2000804111a */
[----:B------:R-:W-:Y:S01]  /*33c0*/  ULEA UR26, UR17, UR10, 0x9 ;  /* 0x0000000a111a7291 */ /* 0x000fe2000f8e48ff */
[----:B------:R-:W-:Y:S01]  /*33d0*/  UMOV UR27, 0x40004040 ;  /* 0x40004040001b7882 */ /* 0x000fe20000000000 */
[----:B------:R-:W-:Y:S02]  /*33e0*/  UMOV UR41, 0x40004040 ;  /* 0x4000404000297882 */ /* 0x000fe40000000000 */
[----:B------:R-:W-:Y:S02]  /*33f0*/  UIADD3 UR38, UPT, UPT, UR26, 0x2, URZ ;  /* 0x000000021a267890 */ /* 0x000fe4000fffe0ff */
[----:B------:R-:W-:Y:S02]  /*3400*/  UIADD3 UR34, UPT, UPT, UR26, 0x4, URZ ;  /* 0x000000041a227890 */ /* 0x000fe4000fffe0ff */
[----:B------:R-:W-:Y:S01]  /*3410*/  UIADD3 UR30, UPT, UPT, UR26, 0x6, URZ ;  /* 0x000000061a1e7890 */ /* 0x000fe2000fffe0ff */
[----:B------:R2:W-:Y:S01]  /*3420*/  UTCHMMA gdesc[UR26], gdesc[UR28], tmem[UR8], tmem[UR24], idesc[UR25], UP4 ;  /* 0x00ff181c1a0075ea */ /* 0x0005e2000a000008 */
[----:B------:R-:W-:Y:S01]  /*3430*/  UPLOP3.LUT UP4, UPT, UPT, UPT, UPT, 0x80, 0x8 ;  /* 0x000000000008789c */ /* 0x000fe20003f8f070 */
[----:B------:R-:W-:Y:S01]  /*3440*/  UMOV UR39, 0x40004040 ;  /* 0x4000404000277882 */ /* 0x000fe20000000000 */
[----:B------:R-:W-:Y:S01]  /*3450*/  UMOV UR37, 0x40004040 ;  /* 0x4000404000257882 */ /* 0x000fe20000000000 */
[----:B------:R2:W-:Y:S01]  /*3460*/  UTCHMMA gdesc[UR38], gdesc[UR40], tmem[UR8], tmem[UR22], idesc[UR23], UPT ;  /* 0x00ff1628260075ea */ /* 0x0005e2000b800008 */
[----:B------:R-:W-:Y:S01]  /*3470*/  UMOV UR35, 0x40004040 ;  /* 0x4000404000237882 */ /* 0x000fe20000000000 */
[----:B------:R-:W-:Y:S01]  /*3480*/  UMOV UR33, 0x40004040 ;  /* 0x4000404000217882 */ /* 0x000fe20000000000 */
[----:B------:R-:W-:Y:S01]  /*3490*/  UMOV UR31, 0x40004040 ;  /* 0x40004040001f7882 */ /* 0x000fe20000000000 */
[----:B------:R2:W-:Y:S01]  /*34a0*/  UTCHMMA gdesc[UR34], gdesc[UR36], tmem[UR8], tmem[UR20], idesc[UR21], UPT ;  /* 0x00ff1424220075ea */ /* 0x0005e2000b800008 */
[----:B------:R2:W-:Y:S01]  /*34b0*/  UTCHMMA gdesc[UR30], gdesc[UR32], tmem[UR8], tmem[UR18], idesc[UR19], UPT ;  /* 0x00ff12201e0075ea */ /* 0x0005e2000b800008 */
[----:B------:R2:W-:Y:S01]  /*34c0*/  UTCBAR [UR6], URZ ;  /* 0x000000ff060073e9 */ /* 0x0005e200080000ff */
[----:B------:R-:W-:Y:S01]  /*34d0*/  UMOV UR17, UR14 ;  /* 0x0000000e00117c82 */ /* 0x000fe20008000000 */
[----:B------:R-:W-:Y:S05]  /*34e0*/  BRA.U UP0, `(.L_x_59) ;  /* 0xfffffffd00507547 */ /* 0x000fea000b83ffff */
.L_x_56:
[----:B------:R-:W-:Y:S01]  /*34f0*/  UIADD3 UR15, UPT, UPT, UR15, 0x1, URZ ;  /* 0x000000010f0f7890 */ /* 0x000fe2000fffe0ff */
[C---:B------:R-:W-:Y:S01]  /*3500*/  ISETP.NE.AND P0, PT, R10.reuse, 0x2, PT ;  /* 0x000000020a00780c */ /* 0x040fe20003f05270 */
[----:B------:R-:W-:Y:S02]  /*3510*/  UIADD3 UR7, UPT, UPT, UR7, 0xc0, URZ ;  /* 0x000000c007077890 */ /* 0x000fe4000fffe0ff */
[----:B------:R-:W-:Y:S01]  /*3520*/  UISETP.NE.AND UP0, UPT, UR15, 0x4, UPT ;  /* 0x000000040f00788c */ /* 0x000fe2000bf05270 */
[----:B-12---:R-:W-:Y:S02]  /*3530*/  SEL R0, RZ, 0x1, P0 ;  /* 0x00000001ff007807 */ /* 0x006fe40000000000 */
[----:B------:R-:W-:Y:S01]  /*3540*/  SEL R10, R10, RZ, P0 ;  /* 0x000000ff0a0a7207 */ /* 0x000fe20000000000 */
[----:B------:R-:W-:Y:S01]  /*3550*/  USEL UR6, URZ, 0x1, UP0 ;  /* 0x00000001ff067887 */ /* 0x000fe20008000000 */
[----:B------:R-:W-:Y:S01]  /*3560*/  LOP3.LUT R9, R9, R0, RZ, 0x3c, !PT ;  /* 0x0000000009097212 */ /* 0x000fe200078e3cff */
[----:B------:R-:W-:Y:S01]  /*3570*/  USEL UR15, UR15, URZ, UP0 ;  /* 0x000000ff0f0f7287 */ /* 0x000fe20008000000 */
[----:B------:R1:W-:Y:S03]  /*3580*/  UTCBAR [UR7], URZ ;  /* 0x000000ff070073e9 */ /* 0x0003e600080000ff */
[----:B------:R-:W-:Y:S01]  /*3590*/  LOP3.LUT R11, R11, UR6, RZ, 0x3c, !PT ;  /* 0x000000060b0b7c12 */ /* 0x000fe2000f8e3cff */
[----:B------:R-:W-:Y:S07]  /*35a0*/  @P1 BRA `(.L_x_60) ;  /* 0xfffffff800881947 */ /* 0x000fee000383ffff */
[----:B------:R-:W2:Y:S01]  /*35b0*/  S2UR UR4, SR_CgaCtaId ;  /* 0x00000000000479c3 */ /* 0x000ea20000008800 */
[----:B------:R-:W-:Y:S01]  /*35c0*/  ELECT P0, URZ, PT ;  /* 0x0000000000ff782f */ /* 0x000fe20003800000 */
[----:B------:R-:W-:Y:S01]  /*35d0*/  IMAD.MOV.U32 R0, RZ, RZ, 0x1 ;  /* 0x00000001ff007424 */ /* 0x000fe200078e00ff */
[----:B------:R-:W-:Y:S01]  /*35e0*/  UIADD3 UR5, UPT, UPT, UR5, 0xe0, URZ ;  /* 0x000000e005057890 */ /* 0x000fe2000fffe0ff */
[----:B------:R-:W-:Y:S01]  /*35f0*/  SHF.L.U32 R2, R11, 0x1f, RZ ;  /* 0x0000001f0b027819 */ /* 0x000fe200000006ff */
[----:B------:R-:W-:-:S03]  /*3600*/  UMOV UR6, 0x40 ;  /* 0x0000004000067882 */ /* 0x000fc60000000000 */
[----:B------:R-:W-:Y:S01]  /*3610*/  UVIRTCOUNT.DEALLOC.SMPOOL 0x80 ;  /* 0x000000800000784c */ /* 0x000fe20000000000 */
[----:B--2---:R-:W-:Y:S02]  /*3620*/  ULEA UR4, UR4, UR6, 0x18 ;  /* 0x0000000604047291 */ /* 0x004fe4000f8ec0ff */
[----:B------:R-:W-:-:S07]  /*3630*/  ULEA UR6, UR15, UR5, 0x3 ;  /* 0x000000050f067291 */ /* 0x000fce000f8e18ff */
[----:B------:R2:W-:Y:S02]  /*3640*/  @P0 STS.U8 [UR4+0x1c], R0 ;  /* 0x00001c00ff000988 */ /* 0x0005e40008000004 */
[----:B------:R-:W4:Y:S02]  /*3650*/  SYNCS.PHASECHK.TRANS64.TRYWAIT P0, [UR6], R2 ;  /* 0x00000002ff0075a7 */ /* 0x000f240008001106 */
[----:B--2-4-:R-:W-:Y:S05]  /*3660*/  @!P0 BRA `(.L_x_61) ;  /* 0x00000050007c8947 */ /* 0x014fea0003800000 */
.L_x_154:
[----:B-1----:R-:W-:-:S04]  /*3670*/  UIADD3 UR7, UPT, UPT, UR15, 0x1, URZ ;  /* 0x000000010f077890 */ /* 0x002fc8000fffe0ff */
[----:B------:R-:W-:-:S04]  /*3680*/  UISETP.NE.AND UP0, UPT, UR7, 0x4, UPT ;  /* 0x000000040700788c */ /* 0x000fc8000bf05270 */
[----:B------:R-:W-:Y:S02]  /*3690*/  USEL UR8, URZ, 0x1, UP0 ;  /* 0x00000001ff087887 */ /* 0x000fe40008000000 */
[----:B------:R-:W-:-:S04]  /*36a0*/  USEL UR7, UR7, URZ, UP0 ;  /* 0x000000ff07077287 */ /* 0x000fc80008000000 */
[----:B------:R-:W-:Y:S01]  /*36b0*/  ULEA UR6, UR7, UR5, 0x3 ;  /* 0x0000000507067291 */ /* 0x000fe2000f8e18ff */
[----:B--2---:R-:W-:-:S04]  /*36c0*/  LOP3.LUT R2, R11, UR8, RZ, 0x3c, !PT ;  /* 0x000000080b027c12 */ /* 0x004fc8000f8e3cff */
[----:B------:R-:W-:-:S04]  /*36d0*/  SHF.L.U32 R3, R2, 0x1f, RZ ;  /* 0x0000001f02037819 */ /* 0x000fc800000006ff */
[----:B------:R-:W1:Y:S02]  /*36e0*/  SYNCS.PHASECHK.TRANS64.TRYWAIT P0, [UR6], R3 ;  /* 0x00000003ff0075a7 */ /* 0x000e640008001106 */
[----:B-1----:R-:W-:Y:S05]  /*36f0*/  @!P0 BRA `(.L_x_62) ;  /* 0x0000005000708947 */ /* 0x002fea0003800000 */
.L_x_156:
        /* <DEDUP_REMOVED lines=9> */
.L_x_158:
[----:B------:R-:W-:-:S04]  /*3790*/  UIADD3 UR7, UPT, UPT, UR7, 0x1, URZ ;  /* 0x0000000107077890 */ /* 0x000fc8000fffe0ff */
[----:B------:R-:W-:-:S04]  /*37a0*/  UISETP.NE.AND UP0, UPT, UR7, 0x4, UPT ;  /* 0x000000040700788c */ /* 0x000fc8000bf05270 */
[----:B------:R-:W-:Y:S02]  /*37b0*/  USEL UR6, URZ, 0x1, UP0 ;  /* 0x00000001ff067887 */ /* 0x000fe40008000000 */
[----:B------:R-:W-:-:S04]  /*37c0*/  USEL UR7, UR7, URZ, UP0 ;  /* 0x000000ff07077287 */ /* 0x000fc80008000000 */
[----:B------:R-:W-:Y:S01]  /*37d0*/  ULEA UR7, UR7, UR5, 0x3 ;  /* 0x0000000507077291 */ /* 0x000fe2000f8e18ff */
[----:B------:R-:W-:-:S04]  /*37e0*/  LOP3.LUT R2, R2, UR6, RZ, 0x3c, !PT ;  /* 0x0000000602027c12 */ /* 0x000fc8000f8e3cff */
[----:B------:R-:W-:-:S04]  /*37f0*/  SHF.L.U32 R2, R2, 0x1f, RZ ;  /* 0x0000001f02027819 */ /* 0x000fc800000006ff */
[----:B------:R-:W2:Y:S02]  /*3800*/  SYNCS.PHASECHK.TRANS64.TRYWAIT P0, [UR7], R2 ;  /* 0x00000002ff0075a7 */ /* 0x000ea40008001107 */
[----:B--2---:R-:W-:Y:S05]  /*3810*/  @!P0 BRA `(.L_x_64) ;  /* 0x0000005000588947 */ /* 0x004fea0003800000 */
.L_x_160:
[----:B------:R-:W-:Y:S01]  /*3820*/  NOP ;  /* 0x0000000000007918 */ /* 0x000fe20000000000 */
[----:B-1----:R-:W1:Y:S01]  /*3830*/  LDS R0, [UR4+0x14] ;  /* 0x00001404ff007984 */ /* 0x002e620008000800 */
[----:B------:R-:W-:Y:S01]  /*3840*/  ULOP3.LUT UR6, UR16, 0xffff, URZ, 0xc0, !UPT ;  /* 0x0000ffff10067892 */ /* 0x000fe2000f8ec0ff */
[----:B------:R-:W-:Y:S01]  /*3850*/  UMOV UR8, 0xffff ;  /* 0x0000ffff00087882 */ /* 0x000fe20000000000 */
[----:B------:R-:W-:Y:S02]  /*3860*/  UMOV UR5, 0x1 ;  /* 0x0000000100057882 */ /* 0x000fe40000000000 */
[----:B------:R-:W-:-:S04]  /*3870*/  USHF.R.U32.HI UR6, URZ, 0x5, UR6 ;  /* 0x00000005ff067899 */ /* 0x000fc80008011606 */
[----:B------:R-:W-:Y:S02]  /*3880*/  USHF.L.U32 UR8, UR8, UR6, URZ ;  /* 0x0000000608087299 */ /* 0x000fe400080006ff */
[----:B------:R-:W-:-:S04]  /*3890*/  USHF.L.U32 UR5, UR5, UR6, URZ ;  /* 0x0000000605057299 */ /* 0x000fc800080006ff */
[----:B-1----:R-:W-:-:S04]  /*38a0*/  LOP3.LUT R0, R0, UR8, RZ, 0xc0, !PT ;  /* 0x0000000800007c12 */ /* 0x002fc8000f8ec0ff */
[----:B------:R-:W-:-:S13]  /*38b0*/  ISETP.NE.AND P0, PT, R0, UR8, PT ;  /* 0x0000000800007c0c */ /* 0x000fda000bf05270 */
[----:B------:R-:W-:Y:S05]  /*38c0*/  @P0 BRA `(.L_x_65) ;  /* 0x0000000000580947 */ /* 0x000fea0003800000 */
[----:B------:R-:W1:Y:S02]  /*38d0*/  LDS R0, [UR4+0x18] ;  /* 0x00001804ff007984 */ /* 0x000e640008000800 */
[----:B-1----:R-:W-:-:S04]  /*38e0*/  LOP3.LUT R0, R0, UR5, RZ, 0xc0, !PT ;  /* 0x0000000500007c12 */ /* 0x002fc8000f8ec0ff */
[----:B------:R-:W-:-:S13]  /*38f0*/  ISETP.NE.AND P0, PT, R0, UR5, PT ;  /* 0x0000000500007c0c */ /* 0x000fda000bf05270 */
[----:B------:R-:W-:Y:S05]  /*3900*/  @P0 BRA `(.L_x_66) ;  /* 0x00000000003c0947 */ /* 0x000fea0003800000 */
[----:B------:R-:W1:Y:S01]  /*3910*/  S2R R2, SR_LANEID ;  /* 0x0000000000027919 */ /* 0x000e620000000000 */
[----:B------:R-:W-:Y:S01]  /*3920*/  ULOP3.LUT UR8, URZ, UR8, URZ, 0x33, !UPT ;  /* 0x00000008ff087292 */ /* 0x000fe2000f8e33ff */
[----:B------:R-:W-:Y:S02]  /*3930*/  VOTEU.ANY UR7, UPT, PT ;  /* 0x0000000000077886 */ /* 0x000fe400038e0100 */
[----:B------:R-:W-:-:S03]  /*3940*/  UFLO.U32 UR7, UR7 ;  /* 0x00000007000772bd */ /* 0x000fc600080e0000 */
[----:B------:R-:W-:-:S04]  /*3950*/  IMAD.U32 R0, RZ, RZ, UR8 ;  /* 0x00000008ff007e24 */ /* 0x000fc8000f8e00ff */
[----:B------:R2:W4:Y:S02]  /*3960*/  REDUX UR6, R0 ;  /* 0x00000000000673c4 */ /* 0x0005240000000000 */
[----:B------:R1:W-:Y:S02]  /*3970*/  UTCATOMSWS.AND URZ, UR8 ;  /* 0x0000000800ff79e3 */ /* 0x0003e40008000000 */
[----:B-1----:R-:W-:Y:S02]  /*3980*/  ISETP.EQ.U32.AND P0, PT, R2, UR7, PT ;  /* 0x0000000702007c0c */ /* 0x002fe4000bf02070 */
[----:B--2---:R-:W-:Y:S02]  /*3990*/  LOP3.LUT R0, RZ, UR5, RZ, 0x33, !PT ;  /* 0x00000005ff007c12 */ /* 0x004fe4000f8e33ff */
[----:B----4-:R-:W-:Y:S02]  /*39a0*/  MOV R2, UR6 ;  /* 0x0000000600027c02 */ /* 0x010fe40008000f00 */
[----:B------:R-:W1:Y:S07]  /*39b0*/  REDUX UR5, R0 ;  /* 0x00000000000573c4 */ /* 0x000e6e0000000000 */
[----:B------:R2:W-:Y:S01]  /*39c0*/  @P0 ATOMS.AND RZ, [UR4+0x14], R2 ;  /* 0x00001402ffff098c */ /* 0x0005e2000a800004 */
[----:B-1----:R-:W-:-:S05]  /*39d0*/  IMAD.U32 R0, RZ, RZ, UR5 ;  /* 0x00000005ff007e24 */ /* 0x002fca000f8e00ff */
[----:B------:R2:W-:Y:S01]  /*39e0*/  @P0 ATOMS.AND RZ, [UR4+0x18], R0 ;  /* 0x00001800ffff098c */ /* 0x0005e2000a800004 */
[----:B------:R-:W-:Y:S05]  /*39f0*/  BRA `(.L_x_67) ;  /* 0x0000000000147947 */ /* 0x000fea0003800000 */
.L_x_66:
[----:B------:R-:W-:Y:S02]  /*3a00*/  MOV R2, 0x3a20 ;  /* 0x00003a2000027802 */ /* 0x000fe40000000f00 */
[----:B---3-5:R-:W-:Y:S05]  /*3a10*/  CALL.REL.NOINC `($__internal_0_$__cuda_sm10x_tcgen05_guardrail_trap_col_being_dealloced_not_returned_by_alloc) ;  /* 0x0000005400407944 */ /* 0x028fea0003c00000 */
[----:B------:R-:W-:Y:S05]  /*3a20*/  BRA `(.L_x_67) ;  /* 0x0000000000087947 */ /* 0x000fea0003800000 */
.L_x_65:
[----:B------:R-:W-:Y:S02]  /*3a30*/  MOV R2, 0x3a50 ;  /* 0x00003a5000027802 */ /* 0x000fe40000000f00 */
[----:B---3-5:R-:W-:Y:S05]  /*3a40*/  CALL.REL.NOINC `($__internal_2_$__cuda_sm10x_tcgen05_guardrail_trap_unallocated_columns_being_dealloced) ;  /* 0x00000054004c7944 */ /* 0x028fea0003c00000 */
.L_x_67:
[----:B------:R-:W-:Y:S01]  /*3a50*/  NOP ;  /* 0x0000000000007918 */ /* 0x000fe20000000000 */
[----:B------:R-:W-:Y:S05]  /*3a60*/  EXIT ;  /* 0x000000000000794d */ /* 0x000fea0003800000 */
.L_x_49:
[----:B------:R-:W-:-:S09]  /*3a70*/  UISETP.NE.OR UP2, UPT, UR8, 0x3, !UP2 ;  /* 0x000000030800788c */ /* 0x000fd2000d745670 */
[----:B------:R-:W-:Y:S05]  /*3a80*/  BRA.U UP2, `(.L_x_68) ;  /* 0x0000001102047547 */ /* 0x000fea000b800000 */
[----:B------:R-:W1:Y:S01]  /*3a90*/  LDC R0, c[0x0][0xb30] ;  /* 0x0002cc00ff007b82 */ /* 0x000e620000000800 */
[----:B------:R-:W2:Y:S01]  /*3aa0*/  LDCU.64 UR8, c[0x0][0x888] ;  /* 0x00011100ff0877ac */ /* 0x000ea20008000a00 */
[----:B------:R-:W-:Y:S01]  /*3ab0*/  IMAD.MOV.U32 R30, RZ, RZ, 0x1 ;  /* 0x00000001ff1e7424 */ /* 0x000fe200078e00ff */
[----:B------:R-:W-:Y:S01]  /*3ac0*/  CS2R R28, SRZ ;  /* 0x00000000001c7805 */ /* 0x000fe2000001ff00 */
[----:B------:R-:W-:Y:S01]  /*3ad0*/  IMAD.MOV.U32 R25, RZ, RZ, 0x2000 ;  /* 0x00002000ff197424 */ /* 0x000fe200078e00ff */
[----:B------:R-:W4:Y:S03]  /*3ae0*/  LDCU.64 UR4, c[0x0][0x890] ;  /* 0x00011200ff0477ac */ /* 0x000f260008000a00 */
[----:B------:R-:W3:Y:S01]  /*3af0*/  LDC R24, c[0x0][0x370] ;  /* 0x0000dc00ff187b82 */ /* 0x000ee20000000800 */
[----:B------:R-:W-:Y:S01]  /*3b00*/  UMOV UR7, 0x400 ;  /* 0x0000040000077882 */ /* 0x000fe20000000000 */
[----:B------:R-:W-:-:S02]  /*3b10*/  UPLOP3.LUT UP1, UPT, UPT, UPT, UPT, 0x40, 0x4 ;  /* 0x000000000004789c */ /* 0x000fc40003f2e870 */
[----:B------:R-:W-:-:S04]  /*3b20*/  ULEA UR7, UR37, UR7, 0x18 ;  /* 0x0000000725077291 */ /* 0x000fc8000f8ec0ff */
[----:B------:R-:W3:Y:S01]  /*3b30*/  LDC R3, c[0x0][0xb0c] ;  /* 0x0002c300ff037b82 */ /* 0x000ee20000000800 */
[----:B------:R-:W-:Y:S02]  /*3b40*/  UIADD3 UR13, UPT, UPT, UR7, 0x68, URZ ;  /* 0x00000068070d7890 */ /* 0x000fe4000fffe0ff */
[----:B--2---:R-:W-:Y:S02]  /*3b50*/  UISETP.NE.U32.AND UP2, UPT, UR8, URZ, UPT ;  /* 0x000000ff0800728c */ /* 0x004fe4000bf45070 */
[----:B------:R-:W-:Y:S02]  /*3b60*/  UIADD3 UR33, UPT, UPT, UR7, 0x50, URZ ;  /* 0x0000005007217890 */ /* 0x000fe4000fffe0ff */
[----:B----4-:R-:W-:Y:S01]  /*3b70*/  UISETP.NE.U32.AND UP3, UPT, UR4, URZ, UPT ;  /* 0x000000ff0400728c */ /* 0x010fe2000bf65070 */
[----:B------:R-:W2:Y:S01]  /*3b80*/  LDC R18, c[0x0][0xb20] ;  /* 0x0002c800ff127b82 */ /* 0x000ea20000000800 */
[----:B-1----:R-:W-:Y:S01]  /*3b90*/  ISETP.NE.AND P1, PT, R0, 0x1, PT ;  /* 0x000000010000780c */ /* 0x002fe20003f25270 */
[----:B------:R-:W-:-:S02]  /*3ba0*/  UISETP.NE.AND.EX UP2, UPT, UR9, URZ, UPT, UP2 ;  /* 0x000000ff0900728c */ /* 0x000fc4000bf45320 */
[----:B------:R-:W-:Y:S02]  /*3bb0*/  UIADD3 UR25, UPT, UPT, UR7, 0x58, URZ ;  /* 0x0000005807197890 */ /* 0x000fe4000fffe0ff */
[----:B------:R-:W-:Y:S02]  /*3bc0*/  UIADD3 UR17, UPT, UPT, UR7, 0x60, URZ ;  /* 0x0000006007117890 */ /* 0x000fe4000fffe0ff */
[----:B-----5:R-:W1:Y:S01]  /*3bd0*/  LDC.64 R32, c[0x0][0x348] ;  /* 0x0000d200ff207b82 */ /* 0x020e620000000a00 */
[----:B------:R-:W-:Y:S02]  /*3be0*/  UPRMT UR13, UR37, 0x654, UR13 ;  /* 0x00000654250d7896 */ /* 0x000fe4000800000d */
[----:B------:R-:W-:-:S05]  /*3bf0*/  UISETP.NE.AND.EX UP3, UPT, UR5, URZ, UPT, UP3 ;  /* 0x000000ff0500728c */ /* 0x000fca000bf65330 */
[----:B------:R-:W4:Y:S08]  /*3c00*/  LDC.64 R16, c[0x0][0xb10] ;  /* 0x0002c400ff107b82 */ /* 0x000f300000000a00 */
[----:B------:R-:W1:Y:S08]  /*3c10*/  LDC.64 R6, c[0x0][0xb18] ;  /* 0x0002c600ff067b82 */ /* 0x000e700000000a00 */
[----:B------:R-:W1:Y:S08]  /*3c20*/  LDC.64 R4, c[0x0][0xb28] ;  /* 0x0002ca00ff047b82 */ /* 0x000e700000000a00 */
[----:B--23--:R-:W1:Y:S02]  /*3c30*/  LDC R19, c[0x0][0x374] ;  /* 0x0000dd00ff137b82 */ /* 0x00ce640000000800 */
.L_x_79:
[C---:B------:R-:W-:Y:S02]  /*3c40*/  LEA R0, R29.reuse, UR7, 0x3 ;  /* 0x000000071d007c11 */ /* 0x040fe4000f8e18ff */
[----:B------:R-:W-:Y:S02]  /*3c50*/  SHF.L.U32 R2, R28, 0x1f, RZ ;  /* 0x0000001f1c027819 */ /* 0x000fe400000006ff */
[----:B------:R-:W-:Y:S02]  /*3c60*/  LEA R20, R29, UR7, 0x4 ;  /* 0x000000071d147c11 */ /* 0x000fe4000f8e20ff */
[----:B--2---:R-:W2:Y:S02]  /*3c70*/  SYNCS.PHASECHK.TRANS64.TRYWAIT P0, [R0+URZ+0xa0], R2 ;  /* 0x0000a002000075a7 */ /* 0x004ea400080011ff */
[----:B--2---:R-:W-:Y:S05]  /*3c80*/  @!P0 BRA `(.L_x_69) ;  /* 0x0000004c00548947 */ /* 0x004fea0003800000 */
.L_x_161:
[----:B------:R-:W-:Y:S01]  /*3c90*/  ISETP.GE.AND P0, PT, R26, 0x1, PT ;  /* 0x000000011a00780c */ /* 0x000fe20003f06270 */
[----:B------:R-:W3:Y:S01]  /*3ca0*/  LDS.128 R20, [R20+0x130] ;  /* 0x0001300014147984 */ /* 0x000ee20000000c00 */
[----:B--2---:R-:W-:Y:S01]  /*3cb0*/  VIADD R0, R0, 0xb0 ;  /* 0x000000b000007836 */ /* 0x004fe20000000000 */
[----:B------:R-:W-:Y:S01]  /*3cc0*/  @!PT LDS RZ, [RZ] ;  /* 0x00000000fffff984 */ /* 0x000fe20000000800 */
[----:B------:R-:W-:Y:S01]  /*3cd0*/  @!PT LDS RZ, [RZ] ;  /* 0x00000000fffff984 */ /* 0x000fe20000000800 */
[----:B------:R-:W-:Y:S01]  /*3ce0*/  @!PT LDS RZ, [RZ] ;  /* 0x00000000fffff984 */ /* 0x000fe20000000800 */
[----:B------:R-:W-:Y:S01]  /*3cf0*/  @!PT LDS RZ, [RZ] ;  /* 0x00000000fffff984 */ /* 0x000fe20000000800 */
[----:B------:R2:W-:Y:S06]  /*3d00*/  MEMBAR.ALL.CTA ;  /* 0x0000000000007992 */ /* 0x0005ec0000008000 */
[----:B--2---:R-:W2:Y:S01]  /*3d10*/  FENCE.VIEW.ASYNC.S ;  /* 0x00000000000073c6 */ /* 0x004ea20000000000 */
[----:B------:R-:W-:Y:S04]  /*3d20*/  PRMT R0, RZ, 0x654, R0 ;  /* 0x00000654ff007816 */ /* 0x000fe80000000000 */
[----:B--2---:R2:W-:Y:S01]  /*3d30*/  SYNCS.ARRIVE.TRANS64.RED.A1T0 RZ, [R0+URZ], RZ ;  /* 0x000000ff00ff79a7 */ /* 0x0045e200081004ff */
[----:B---3--:R-:W-:Y:S11]  /*3d40*/  LOP3.LUT P3, RZ, R22, 0x1, RZ, 0xc0, !PT ;  /* 0x0000000116ff7812 */ /* 0x008ff6000786c0ff */
[----:B------:R-:W-:Y:S02]  /*3d50*/  @!UPT UIADD3 URZ, UPT, UPT, URZ, URZ, URZ ;  /* 0x000000fffffff290 */ /* 0x000fe4000fffe0ff */
[----:B------:R-:W-:Y:S02]  /*3d60*/  @P3 MOV R11, R20 ;  /* 0x00000014000b3202 */ /* 0x000fe40000000f00 */
[----:B------:R-:W-:Y:S01]  /*3d70*/  @P3 LOP3.LUT R10, R21, 0xffff, RZ, 0xc0, !PT ;  /* 0x0000ffff150a3812 */ /* 0x000fe200078ec0ff */
[----:B--2---:R-:W-:Y:S06]  /*3d80*/  @!P0 BRA `(.L_x_70) ;  /* 0x0000000000a48947 */ /* 0x004fec0003800000 */
[-C--:B-1----:R-:W-:Y:S01]  /*3d90*/  IMAD.HI.U32 R0, R19, R7.reuse, RZ ;  /* 0x0000000713007227 */ /* 0x082fe200078e00ff */
[----:B------:R-:W-:Y:S02]  /*3da0*/  ISETP.NE.AND P0, PT, R6, 0x1, PT ;  /* 0x000000010600780c */ /* 0x000fe40003f05270 */
[----:B------:R-:W-:Y:S01]  /*3db0*/  ISETP.NE.AND P2, PT, R26, 0x1, PT ;  /* 0x000000011a00780c */ /* 0x000fe20003f45270 */
[----:B----4-:R-:W-:Y:S01]  /*3dc0*/  IMAD.HI.U32 R9, R24, R16, RZ ;  /* 0x0000001018097227 */ /* 0x010fe200078e00ff */
[----:B------:R-:W-:Y:S02]  /*3dd0*/  SHF.R.U32.HI R0, RZ, R18, R0 ;  /* 0x00000012ff007219 */ /* 0x000fe40000011600 */
[----:B------:R-:W-:Y:S01]  /*3de0*/  ISETP.NE.AND P4, PT, R3, 0x1, PT ;  /* 0x000000010300780c */ /* 0x000fe20003f85270 */
[----:B------:R-:W-:Y:S01]  /*3df0*/  IMAD.HI.U32 R13, R10, R7, RZ ;  /* 0x000000070a0d7227 */ /* 0x000fe200078e00ff */
[----:B------:R-:W-:Y:S02]  /*3e00*/  SHF.R.U32.HI R9, RZ, R17, R9 ;  /* 0x00000011ff097219 */ /* 0x000fe40000011609 */
[----:B------:R-:W-:Y:S01]  /*3e10*/  SEL R0, R19, R0, !P0 ;  /* 0x0000000013007207 */ /* 0x000fe20004000000 */
[----:B------:R-:W-:Y:S01]  /*3e20*/  IMAD.HI.U32 R12, R11, R16, RZ ;  /* 0x000000100b0c7227 */ /* 0x000fe200078e00ff */
[----:B------:R-:W-:Y:S03]  /*3e30*/  SEL R9, R24, R9, !P4 ;  /* 0x0000000918097207 */ /* 0x000fe60006000000 */
[-C--:B------:R-:W-:Y:S01]  /*3e40*/  IMAD.HI.U32 R8, R0, R4.reuse, RZ ;  /* 0x0000000400087227 */ /* 0x080fe200078e00ff */
[----:B------:R-:W-:Y:S03]  /*3e50*/  SHF.R.U32.HI R12, RZ, R17, R12 ;  /* 0x00000011ff0c7219 */ /* 0x000fe6000001160c */
[----:B------:R-:W-:Y:S01]  /*3e60*/  IMAD.HI.U32 R2, R9, R4, RZ ;  /* 0x0000000409027227 */ /* 0x000fe200078e00ff */
[-C--:B------:R-:W-:Y:S02]  /*3e70*/  @P2 SHF.R.U32.HI R0, RZ, R5.reuse, R8 ;  /* 0x00000005ff002219 */ /* 0x080fe40000011608 */
[----:B------:R-:W-:Y:S02]  /*3e80*/  SHF.R.U32.HI R8, RZ, R18, R13 ;  /* 0x00000012ff087219 */ /* 0x000fe4000001160d */
[----:B------:R-:W-:Y:S01]  /*3e90*/  @P2 SHF.R.U32.HI R9, RZ, R5, R2 ;  /* 0x00000005ff092219 */ /* 0x000fe20000011602 */
[----:B------:R-:W-:Y:S01]  /*3ea0*/  IMAD R0, R26, R0, RZ ;  /* 0x000000001a007224 */ /* 0x000fe200078e02ff */
[----:B------:R-:W-:Y:S02]  /*3eb0*/  SEL R8, R10, R8, !P0 ;  /* 0x000000080a087207 */ /* 0x000fe40004000000 */
[----:B------:R-:W-:Y:S01]  /*3ec0*/  SEL R2, R11, R12, !P4 ;  /* 0x0000000c0b027207 */ /* 0x000fe20006000000 */
[----:B------:R-:W-:Y:S01]  /*3ed0*/  IMAD R12, R26, R9, RZ ;  /* 0x000000091a0c7224 */ /* 0x000fe200078e02ff */
[C---:B------:R-:W-:Y:S01]  /*3ee0*/  ISETP.GE.AND P0, PT, R8.reuse, R0, PT ;  /* 0x000000000800720c */ /* 0x040fe20003f06270 */
[----:B------:R-:W-:Y:S03]  /*3ef0*/  IMAD.HI.U32 R0, R8, R4, RZ ;  /* 0x0000000408007227 */ /* 0x000fe600078e00ff */
[----:B------:R-:W-:Y:S02]  /*3f00*/  ISETP.GE.OR P0, PT, R2, R12, P0 ;  /* 0x0000000c0200720c */ /* 0x000fe40000706670 */
[-C--:B------:R-:W-:Y:S04]  /*3f10*/  SHF.R.U32.HI R0, RZ, R5.reuse, R0 ;  /* 0x00000005ff007219 */ /* 0x080fe80000011600 */
[----:B------:R-:W-:Y:S05]  /*3f20*/  SEL R13, R8, R0, !P2 ;  /* 0x00000000080d7207 */ /* 0x000fea0005000000 */
[----:B------:R-:W-:Y:S02]  /*3f30*/  IMAD.MOV R12, RZ, RZ, -R13 ;  /* 0x000000ffff0c7224 */ /* 0x000fe400078e0a0d */
[----:B------:R-:W-:Y:S04]  /*3f40*/  @!P0 IMAD.HI.U32 R0, R2, R4, RZ ;  /* 0x0000000402008227 */ /* 0x000fe800078e00ff */
[----:B------:R-:W-:Y:S01]  /*3f50*/  IMAD R12, R26, R12, R8 ;  /* 0x0000000c1a0c7224 */ /* 0x000fe200078e0208 */
[----:B------:R-:W-:Y:S04]  /*3f60*/  @!P0 SHF.R.U32.HI R0, RZ, R5, R0 ;  /* 0x00000005ff008219 */ /* 0x000fe80000011600 */
[----:B------:R-:W-:Y:S04]  /*3f70*/  @!P0 SEL R0, R2, R0, !P2 ;  /* 0x0000000002008207 */ /* 0x000fe80005000000 */
[----:B------:R-:W-:Y:S01]  /*3f80*/  @!P0 IADD3 R13, PT, PT, R13, -R0, RZ ;  /* 0x800000000d0d8210 */ /* 0x000fe20007ffe0ff */
[----:B------:R-:W-:Y:S01]  /*3f90*/  @!P0 IMAD R0, R9, R12, R0 ;  /* 0x0000000c09008224 */ /* 0x000fe200078e0200 */
[----:B------:R-:W-:Y:S01]  /*3fa0*/  IADD3 R9, PT, PT, -R8, RZ, RZ ;  /* 0x000000ff08097210 */ /* 0x000fe20007ffe1ff */
[--C-:B------:R-:W-:Y:S02]  /*3fb0*/  IMAD.MOV R12, RZ, RZ, -R2.reuse ;  /* 0x000000ffff0c7224 */ /* 0x100fe400078e0a02 */
[----:B------:R-:W-:Y:S02]  /*3fc0*/  @!P0 IMAD R8, R13, R26, R2 ;  /* 0x0000001a0d088224 */ /* 0x000fe400078e0202 */
[----:B------:R-:W-:Y:S02]  /*3fd0*/  @!P0 IMAD.MOV.U32 R2, RZ, RZ, R0 ;  /* 0x000000ffff028224 */ /* 0x000fe400078e0000 */
[----:B------:R-:W-:Y:S02]  /*3fe0*/  IMAD R11, R3, R12, R11 ;  /* 0x0000000c030b7224 */ /* 0x000fe400078e020b */
[----:B------:R-:W-:Y:S02]  /*3ff0*/  IMAD R10, R6, R9, R10 ;  /* 0x00000009060a7224 */ /* 0x000fe400078e020a */
[----:B------:R-:W-:Y:S02]  /*4000*/  IMAD R11, R2, R3, R11 ;  /* 0x00000003020b7224 */ /* 0x000fe400078e020b */
[----:B------:R-:W-:Y:S02]  /*4010*/  IMAD R10, R8, R6, R10 ;  /* 0x00000006080a7224 */ /* 0x000fe400078e020a */
.L_x_70:
[----:B------:R-:W-:Y:S05]  /*4020*/  BRA.U UP1, `(.L_x_71) ;  /* 0x0000000101107547 */ /* 0x000fea000b800000 */
[----:B------:R-:W-:Y:S04]  /*4030*/  MOV R2, UR6 ;  /* 0x0000000600027c02 */ /* 0x000fe80008000f00 */
[----:B------:R-:W-:Y:S04]  /*4040*/  SHF.L.U32 R2, R2, 0x1f, RZ ;  /* 0x0000001f02027819 */ /* 0x000fe800000006ff */
[----:B------:R-:W2:Y:S02]  /*4050*/  SYNCS.PHASECHK.TRANS64.TRYWAIT P0, [UR7+0x98], R2 ;  /* 0x00009802ff0075a7 */ /* 0x000ea40008001107 */
[----:B--2---:R-:W-:Y:S05]  /*4060*/  @!P0 BRA `(.L_x_72) ;  /* 0x0000004800708947 */ /* 0x004fea0003800000 */
.L_x_71:
[----:B------:R-:W-:Y:S02]  /*4070*/  R2UR UR35, R15 ;  /* 0x000000000f2372ca */ /* 0x000fe400000e0000 */
[----:B------:R-:W-:Y:S02]  /*4080*/  R2UR UR34, R14 ;  /* 0x000000000e2272ca */ /* 0x000fe400000e0000 */
[----:B------:R-:W-:Y:S02]  /*4090*/  ISETP.NE.U32.AND P2, PT, RZ, UR4, PT ;  /* 0x00000004ff007c0c */ /* 0x000fe4000bf45070 */
[----:B------:R-:W-:Y:S02]  /*40a0*/  SHF.L.U32 R14, R30, 0x1f, RZ ;  /* 0x0000001f1e0e7819 */ /* 0x000fe400000006ff */
[----:B------:R-:W-:Y:S05]  /*40b0*/  ISETP.NE.AND.EX P2, PT, RZ, UR5, PT, P2 ;  /* 0x00000005ff007c0c */ /* 0x000fea000bf45320 */
[----:B------:R-:W-:Y:S02]  /*40c0*/  USHF.L.U32 UR35, UR35, 0x6, URZ ;  /* 0x0000000623237899 */ /* 0x000fe400080006ff */
[----:B------:R-:W-:Y:S01]  /*40d0*/  USHF.L.U32 UR34, UR34, 0x7, URZ ;  /* 0x0000000722227899 */ /* 0x000fe200080006ff */
[----:B------:R-:W-:Y:S11]  /*40e0*/  BRA.U !UP3, `(.L_x_73) ;  /* 0x000000010b347547 */ /* 0x000ff6000b800000 */
[----:B------:R-:W-:Y:S01]  /*40f0*/  UPLOP3.LUT UP0, UPT, UPT, UPT, UP2, 0x80, 0x8 ;  /* 0x000000000008789c */ /* 0x000fe20003f0f020 */
[----:B--2---:R-:W-:Y:S02]  /*4100*/  HFMA2 R0, -RZ, RZ, 0, 5.9604644775390625e-08 ;  /* 0x00000001ff007431 */ /* 0x004fe400000001ff */
[----:B------:R-:W-:Y:S03]  /*4110*/  IMAD.MOV.U32 R64, RZ, RZ, 0x1 ;  /* 0x00000001ff407424 */ /* 0x000fe600078e00ff */
[----:B------:R-:W-:Y:S05]  /*4120*/  PLOP3.LUT P0, PT, PT, PT, UP0, 0x80, 0x8 ;  /* 0x000000000008781c */ /* 0x000fea0003f0f008 */
[----:B------:R-:W2:Y:S01]  /*4130*/  @UP0 LDCU.64 UR10, c[0x0][0x888] ;  /* 0x00011100ff0a07ac */ /* 0x000ea20008000a00 */
[----:B------:R-:W-:Y:S07]  /*4140*/  @UP0 UIMAD UR8, UR36, UR4, URZ ;  /* 0x00000004240802a4 */ /* 0x000fee000f8e02ff */
[----:B------:R-:W-:Y:S01]  /*4150*/  @!P0 PRMT R64, R0, 0x7610, R64 ;  /* 0x0000761000408816 */ /* 0x000fe20000000040 */
[----:B--2---:R-:W-:Y:S03]  /*4160*/  @UP0 UIMAD.WIDE UR10, UR8, 0x4, UR10 ;  /* 0x00000004080a08a5 */ /* 0x004fe6000f8e020a */
[----:B------:R-:W2:Y:S03]  /*4170*/  @!UP0 LDCU UR8, c[0x0][0x880] ;  /* 0x00011000ff0887ac */ /* 0x000ea60008000800 */
[----:B------:R-:W-:Y:S01]  /*4180*/  IMAD.U32 R8, RZ, RZ, UR10 ;  /* 0x0000000aff087e24 */ /* 0x000fe2000f8e00ff */
[----:B------:R-:W-:Y:S05]  /*4190*/  MOV R9, UR11 ;  /* 0x0000000b00097c02 */ /* 0x000fea0008000f00 */
[----:B------:R3:W5:Y:S02]  /*41a0*/  @P0 LDG.E R35, desc[UR46][R8.64] ;  /* 0x0000002e08230981 */ /* 0x000764000c1e1900 */
[----:B--23--:R-:W-:Y:S07]  /*41b0*/  @!P0 IMAD.U32 R35, RZ, RZ, UR8 ;  /* 0x00000008ff238e24 */ /* 0x00cfee000f8e00ff */
.L_x_73:
[----:B-----5:R-:W-:Y:S01]  /*41c0*/  @!P2 FSETP.EQ.AND P0, PT, R35, RZ, PT ;  /* 0x000000ff2300a20b */ /* 0x020fe20003f02000 */
[----:B------:R-:W-:Y:S01]  /*41d0*/  @!UPT UIADD3 URZ, UPT, UPT, URZ, URZ, URZ ;  /* 0x000000fffffff290 */ /* 0x000fe2000fffe0ff */
[----:B------:R-:W-:Y:S11]  /*41e0*/  @!P2 BRA `(.L_x_74) ;  /* 0x000000000014a947 */ /* 0x000ff60003800000 */
[----:B------:R-:W-:Y:S02]  /*41f0*/  LOP3.LUT P2, RZ, R64, 0xff, RZ, 0xc0, !PT ;  /* 0x000000ff40ff7812 */ /* 0x000fe4000784c0ff */
[----:B------:R-:W-:Y:S04]  /*4200*/  PLOP3.LUT P0, PT, PT, PT, UP0, 0x80, 0x8 ;  /* 0x000000000008781c */ /* 0x000fe80003f0f008 */
[----:B------:R-:W-:Y:S07]  /*4210*/  PLOP3.LUT P0, PT, P0, PT, PT, 0x8, 0x80 ;  /* 0x000000000080781c */ /* 0x000fee000070e170 */
[----:B------:R-:W-:Y:S11]  /*4220*/  @P2 FSETP.EQ.AND P0, PT, R35, RZ, PT ;  /* 0x000000ff2300220b */ /* 0x000ff60003f02000 */
[----:B------:R-:W-:Y:S02]  /*4230*/  @!UPT UIADD3 URZ, UPT, UPT, URZ, URZ, URZ ;  /* 0x000000fffffff290 */ /* 0x000fe4000fffe0ff */
.L_x_74:
[----:B------:R-:W3:Y:S01]  /*4240*/  SYNCS.PHASECHK.TRANS64.TRYWAIT P2, [UR7+0x70], R14 ;  /* 0x0000700eff0075a7 */ /* 0x000ee20008041107 */
[----:B------:R-:W-:Y:S04]  /*4250*/  ELECT P4, URZ, PT ;  /* 0x0000000000ff782f */ /* 0x000fe80003880000 */
[----:B------:R-:W-:Y:S11]  /*4260*/  PLOP3.LUT P4, PT, P0, P4, PT, 0xf2, 0x2f ;  /* 0x00000000002f781c */ /* 0x000ff60000789e72 */
[----:B------:R-:W-:Y:S02]  /*4270*/  @!UPT UIADD3 URZ, UPT, UPT, URZ, URZ, URZ ;  /* 0x000000fffffff290 */ /* 0x000fe4000fffe0ff */
[----:B-1----:R-:W-:Y:S05]  /*4280*/  @!P4 IADD3 R8, P0, PT, R32, 0x580, RZ ;  /* 0x000005802008c810 */ /* 0x002fea0007f1e0ff */
[----:B--2---:R-:W-:Y:S01]  /*4290*/  @!P4 IMAD.X R2, RZ, RZ, R33, P0 ;  /* 0x000000ffff02c224 */ /* 0x004fe200000e0621 */
[----:B---3--:R-:W-:Y:S07]  /*42a0*/  @!P2 BRA `(.L_x_75) ;  /* 0x0000004400f8a947 */ /* 0x008fee0003800000 */
.L_x_164:
[----:B------:R-:W-:Y:S01]  /*42b0*/  @!P4 R2UR UR8, R2 ;  /* 0x000000000208c2ca */ /* 0x000fe200000e0000 */
[----:B------:R-:W-:Y:S01]  /*42c0*/  VOTEU.ALL UP1, P4 ;  /* 0x0000000000ff7886 */ /* 0x000fe20002020000 */
[----:B------:R-:W-:Y:S01]  /*42d0*/  @!P4 R2UR UR9, R8 ;  /* 0x000000000809c2ca */ /* 0x000fe200000e0000 */
[----:B-1----:R-:W-:Y:S01]  /*42e0*/  @!P4 IMAD.MOV.U32 R0, RZ, RZ, 0x2000 ;  /* 0x00002000ff00c424 */ /* 0x002fe200078e00ff */
[----:B------:R-:W-:Y:S01]  /*42f0*/  UMOV UR10, 0x0 ;  /* 0x00000000000a7882 */ /* 0x000fe20000000000 */
[----:B------:R-:W-:Y:S01]  /*4300*/  UMOV UR11, 0x10000000 ;  /* 0x10000000000b7882 */ /* 0x000fe20000000000 */
[----:B------:R-:W-:Y:S01]  /*4310*/  @!UP1 UIADD3 UR32, UPT, UPT, UR7, 0x400, URZ ;  /* 0x0000040007209890 */ /* 0x000fe2000fffe0ff */
[----:B------:R-:W-:Y:S06]  /*4320*/  VOTEU.ALL UP1, P4 ;  /* 0x0000000000ff7886 */ /* 0x000fec0002020000 */
[----:B------:R-:W-:Y:S01]  /*4330*/  IMAD.U32 R9, RZ, RZ, UR8 ;  /* 0x00000008ff097e24 */ /* 0x000fe2000f8e00ff */
[----:B------:R-:W-:Y:S01]  /*4340*/  UPRMT UR8, UR37, 0x654, UR33 ;  /* 0x0000065425087896 */ /* 0x000fe20008000021 */
[----:B------:R-:W-:Y:S03]  /*4350*/  IMAD.U32 R8, RZ, RZ, UR9 ;  /* 0x00000009ff087e24 */ /* 0x000fe6000f8e00ff */
[----:B------:R-:W-:Y:S02]  /*4360*/  @!P4 R2UR UR15, R9 ;  /* 0x00000000090fc2ca */ /* 0x000fe400000e0000 */
[----:B------:R-:W-:Y:S02]  /*4370*/  @!P4 R2UR UR14, R8 ;  /* 0x00000000080ec2ca */ /* 0x000fe400000e0000 */
[----:B------:R-:W-:Y:S05]  /*4380*/  @!P4 IADD3 R8, P0, PT, R32, 0x580, RZ ;  /* 0x000005802008c810 */ /* 0x000fea0007f1e0ff */
[----:B------:R-:W-:Y:S06]  /*4390*/  @!P4 IMAD.X R2, RZ, RZ, R33, P0 ;  /* 0x000000ffff02c224 */ /* 0x000fec00000e0621 */
[----:B------:R1:W-:Y:S01]  /*43a0*/  @!UP1 UTMALDG.3D [UR32], [UR14], desc[UR10] ;  /* 0x00000a200e0095b4 */ /* 0x0003e20008011000 */
[----:B------:R1:W-:Y:S01]  /*43b0*/  @!P4 SYNCS.ARRIVE.TRANS64.RED.A0TR RZ, [UR7+0x50], R0 ;  /* 0x00005000ffffc9a7 */ /* 0x0003e20008300407 */
[----:B------:R-:W-:Y:S01]  /*43c0*/  SYNCS.ARRIVE.TRANS64.RED.A1T0 RZ, [UR8], RZ ;  /* 0x000000ffffff79a7 */ /* 0x000fe20008100408 */
[----:B------:R-:W2:Y:S02]  /*43d0*/  SYNCS.PHASECHK.TRANS64.TRYWAIT P2, [UR7+0x78], R14 ;  /* 0x0000780eff0075a7 */ /* 0x000ea40008041107 */
[----:B-12---:R-:W-:Y:S05]  /*43e0*/  @!P2 BRA `(.L_x_76) ;  /* 0x0000004400c0a947 */ /* 0x006fea0003800000 */
.L_x_166:
[----:B------:R-:W-:Y:S01]  /*43f0*/  @!P4 R2UR UR8, R2 ;  /* 0x000000000208c2ca */ /* 0x000fe200000e0000 */
[----:B------:R-:W-:Y:S01]  /*4400*/  VOTEU.ALL UP1, P4 ;  /* 0x0000000000ff7886 */ /* 0x000fe20002020000 */
[----:B------:R-:W-:Y:S01]  /*4410*/  @!P4 R2UR UR9, R8 ;  /* 0x000000000809c2ca */ /* 0x000fe200000e0000 */
[----:B-1----:R-:W-:Y:S01]  /*4420*/  @!P4 IMAD.MOV.U32 R0, RZ, RZ, 0x2000 ;  /* 0x00002000ff00c424 */ /* 0x002fe200078e00ff */
[----:B------:R-:W-:Y:S01]  /*4430*/  UMOV UR10, 0x0 ;  /* 0x00000000000a7882 */ /* 0x000fe20000000000 */
[----:B------:R-:W-:Y:S01]  /*4440*/  UMOV UR11, 0x10000000 ;  /* 0x10000000000b7882 */ /* 0x000fe20000000000 */
[----:B------:R-:W-:Y:S02]  /*4450*/  @!UP1 UIADD3 UR26, UPT, UPT, UR34, 0x20, URZ ;  /* 0x00000020221a9890 */ /* 0x000fe4000fffe0ff */
[----:B------:R-:W-:Y:S01]  /*4460*/  @!UP1 UIADD3 UR24, UPT, UPT, UR7, 0x2400, URZ ;  /* 0x0000240007189890 */ /* 0x000fe2000fffe0ff */
[----:B------:R-:W-:Y:S01]  /*4470*/  VOTEU.ALL UP1, P4 ;  /* 0x0000000000ff7886 */ /* 0x000fe20002020000 */
[----:B------:R-:W-:Y:S01]  /*4480*/  UMOV UR27, UR35 ;  /* 0x00000023001b7c82 */ /* 0x000fe20008000000 */
[----:B------:R-:W-:Y:S02]  /*4490*/  UMOV UR28, UR36 ;  /* 0x00000024001c7c82 */ /* 0x000fe40008000000 */
        /* <DEDUP_REMOVED lines=12> */
.L_x_168:
[----:B------:R-:W2:Y:S01]  /*4560*/  LDC.64 R12, c[0x0][0xb18] ;  /* 0x0002c600ff0c7b82 */ /* 0x000ea20000000a00 */
[----:B------:R-:W-:Y:S01]  /*4570*/  @!P4 R2UR UR8, R2 ;  /* 0x000000000208c2ca */ /* 0x000fe200000e0000 */
[----:B------:R-:W-:Y:S01]  /*4580*/  VOTEU.ALL UP1, P4 ;  /* 0x0000000000ff7886 */ /* 0x000fe20002020000 */
[----:B------:R-:W-:Y:S01]  /*4590*/  @!P4 R2UR UR9, R8 ;  /* 0x000000000809c2ca */ /* 0x000fe200000e0000 */
[----:B-1----:R-:W-:Y:S01]  /*45a0*/  @!P4 IMAD.MOV.U32 R0, RZ, RZ, 0x2000 ;  /* 0x00002000ff00c424 */ /* 0x002fe200078e00ff */
[----:B------:R-:W-:Y:S03]  /*45b0*/  UMOV UR10, 0x0 ;  /* 0x00000000000a7882 */ /* 0x000fe60000000000 */
[----:B------:R-:W1:Y:S01]  /*45c0*/  @!P1 LDC R2, c[0x0][0xb0c] ;  /* 0x0002c300ff029b82 */ /* 0x000e620000000800 */
[----:B------:R-:W-:Y:S01]  /*45d0*/  @!UP1 UIADD3 UR18, UPT, UPT, UR34, 0x40, URZ ;  /* 0x0000004022129890 */ /* 0x000fe2000fffe0ff */
[----:B------:R-:W-:Y:S01]  /*45e0*/  @P3 SHF.R.U32.HI R27, RZ, 0x10, R21 ;  /* 0x00000010ff1b3819 */ /* 0x000fe20000011615 */
[----:B------:R-:W-:Y:S01]  /*45f0*/  @!UP1 UIADD3 UR16, UPT, UPT, UR7, 0x4400, URZ ;  /* 0x0000440007109890 */ /* 0x000fe2000fffe0ff */
[----:B------:R-:W-:Y:S01]  /*4600*/  VIADD R29, R29, 0x1 ;  /* 0x000000011d1d7836 */ /* 0x000fe20000000000 */
[----:B------:R-:W-:Y:S01]  /*4610*/  VOTEU.ALL UP1, P4 ;  /* 0x0000000000ff7886 */ /* 0x000fe20002020000 */
[----:B------:R-:W-:Y:S01]  /*4620*/  UMOV UR11, 0x10000000 ;  /* 0x10000000000b7882 */ /* 0x000fe20000000000 */
[----:B------:R-:W-:Y:S01]  /*4630*/  UMOV UR19, UR35 ;  /* 0x0000002300137c82 */ /* 0x000fe20008000000 */
[----:B------:R-:W-:Y:S01]  /*4640*/  IMAD.U32 R9, RZ, RZ, UR8 ;  /* 0x00000008ff097e24 */ /* 0x000fe2000f8e00ff */
[----:B------:R-:W-:Y:S01]  /*4650*/  UMOV UR20, UR36 ;  /* 0x0000002400147c82 */ /* 0x000fe20008000000 */
[----:B------:R-:W-:Y:S01]  /*4660*/  IMAD.U32 R8, RZ, RZ, UR9 ;  /* 0x00000009ff087e24 */ /* 0x000fe2000f8e00ff */
[----:B------:R-:W-:Y:S02]  /*4670*/  UPRMT UR8, UR37, 0x654, UR17 ;  /* 0x0000065425087896 */ /* 0x000fe40008000011 */
[----:B------:R-:W-:Y:S02]  /*4680*/  @!P4 R2UR UR15, R9 ;  /* 0x00000000090fc2ca */ /* 0x000fe400000e0000 */
[----:B------:R-:W-:Y:S02]  /*4690*/  @!P4 R2UR UR14, R8 ;  /* 0x00000000080ec2ca */ /* 0x000fe400000e0000 */
[----:B------:R-:W3:Y:S11]  /*46a0*/  LDC.64 R8, c[0x0][0xb10] ;  /* 0x0002c400ff087b82 */ /* 0x000ef60000000a00 */
[----:B------:R1:W-:Y:S01]  /*46b0*/  @!UP1 UTMALDG.3D [UR16], [UR14], desc[UR10] ;  /* 0x00000a100e0095b4 */ /* 0x0003e20008011000 */
[----:B------:R5:W-:Y:S01]  /*46c0*/  @!P4 SYNCS.ARRIVE.TRANS64.RED.A0TR RZ, [UR7+0x60], R0 ;  /* 0x00006000ffffc9a7 */ /* 0x000be20008300407 */
[C---:B---3--:R-:W-:Y:S01]  /*46d0*/  @!P1 IMAD.HI.U32 R8, R11.reuse, R8, RZ ;  /* 0x000000080b089227 */ /* 0x048fe200078e00ff */
[----:B--2---:R-:W-:Y:S02]  /*46e0*/  @!P1 ISETP.NE.AND P0, PT, R12, 0x1, PT ;  /* 0x000000010c00980c */ /* 0x004fe40003f05270 */
[----:B-1----:R-:W-:Y:S01]  /*46f0*/  @!P1 ISETP.NE.AND P2, PT, R2, 0x1, PT ;  /* 0x000000010200980c */ /* 0x002fe20003f45270 */
[----:B------:R-:W-:Y:S01]  /*4700*/  SYNCS.ARRIVE.TRANS64.RED.A1T0 RZ, [UR8], RZ ;  /* 0x000000ffffff79a7 */ /* 0x000fe20008100408 */
[C---:B------:R-:W-:Y:S01]  /*4710*/  @!P1 IMAD.HI.U32 R13, R10.reuse, R13, RZ ;  /* 0x0000000d0a0d9227 */ /* 0x040fe200078e00ff */
[----:B------:R-:W-:Y:S04]  /*4720*/  @!P1 SHF.R.U32.HI R8, RZ, R9, R8 ;  /* 0x00000009ff089219 */ /* 0x000fe80000011608 */
[----:B------:R-:W-:Y:S01]  /*4730*/  @!P1 SEL R8, R11, R8, !P2 ;  /* 0x000000080b089207 */ /* 0x000fe20005000000 */
[----:B------:R-:W1:Y:S01]  /*4740*/  SYNCS.PHASECHK.TRANS64.TRYWAIT P5, [UR7+0x88], R14 ;  /* 0x0000880eff0075a7 */ /* 0x000e6200080a1107 */
[----:B-----5:R-:W2:Y:S02]  /*4750*/  @!P1 LDC R0, c[0x0][0xb20] ;  /* 0x0002c800ff009b82 */ /* 0x020ea40000000800 */
[----:B--2---:R-:W-:Y:S04]  /*4760*/  @!P1 SHF.R.U32.HI R0, RZ, R0, R13 ;  /* 0x00000000ff009219 */ /* 0x004fe8000001160d */
[----:B------:R-:W-:Y:S05]  /*4770*/  @!P1 SEL R9, R10, R0, !P0 ;  /* 0x000000000a099207 */ /* 0x000fea0004000000 */
[----:B------:R-:W-:Y:S02]  /*4780*/  @!P1 IMAD.IADD R0, R9, 0x1, -R8 ;  /* 0x0000000109009824 */ /* 0x000fe400078e0a08 */
[----:B------:R-:W-:Y:S02]  /*4790*/  @!P1 IMAD.IADD R8, R8, 0x1, -R9 ;  /* 0x0000000108089824 */ /* 0x000fe400078e0a09 */
[----:B------:R-:W-:Y:S02]  /*47a0*/  @!P1 IMAD R11, R0, R2, R11 ;  /* 0x00000002000b9224 */ /* 0x000fe400078e020b */
[----:B------:R-:W-:Y:S01]  /*47b0*/  @!P1 IMAD R10, R8, R12, R10 ;  /* 0x0000000c080a9224 */ /* 0x000fe200078e020a */
[----:B-1----:R-:W-:Y:S06]  /*47c0*/  @!P5 BRA `(.L_x_78) ;  /* 0x0000004000f8d947 */ /* 0x002fec0003800000 */
.L_x_170:
[----:B------:R-:W-:Y:S01]  /*47d0*/  @!P4 IADD3 R2, P0, PT, R32, 0x580, RZ ;  /* 0x000005802002c810 */ /* 0x000fe20007f1e0ff */
[----:B------:R-:W-:Y:S01]  /*47e0*/  VOTEU.ALL UP1, P4 ;  /* 0x0000000000ff7886 */ /* 0x000fe20002020000 */
[----:B------:R-:W-:Y:S01]  /*47f0*/  UMOV UR18, 0x0 ;  /* 0x0000000000127882 */ /* 0x000fe20000000000 */
[----:B------:R-:W-:Y:S01]  /*4800*/  UMOV UR19, 0x10000000 ;  /* 0x1000000000137882 */ /* 0x000fe20000000000 */
[----:B------:R-:W-:Y:S01]  /*4810*/  @!P4 R2UR UR9, R2 ;  /* 0x000000000209c2ca */ /* 0x000fe200000e0000 */
[----:B-1----:R-:W-:Y:S01]  /*4820*/  @!P4 IMAD.X R0, RZ, RZ, R33, P0 ;  /* 0x000000ffff00c224 */ /* 0x002fe200000e0621 */
[----:B------:R-:W-:Y:S01]  /*4830*/  @!UP1 UIADD3 UR10, UPT, UPT, UR34, 0x60, URZ ;  /* 0x00000060220a9890 */ /* 0x000fe2000fffe0ff */
[----:B------:R-:W-:Y:S01]  /*4840*/  ISETP.NE.AND P0, PT, R29, 0x2, PT ;  /* 0x000000021d00780c */ /* 0x000fe20003f05270 */
[----:B------:R-:W-:Y:S01]  /*4850*/  UMOV UR11, UR35 ;  /* 0x00000023000b7c82 */ /* 0x000fe20008000000 */
[----:B------:R-:W-:Y:S01]  /*4860*/  UMOV UR12, UR36 ;  /* 0x00000024000c7c82 */ /* 0x000fe20008000000 */
[----:B------:R-:W-:Y:S01]  /*4870*/  @!P4 R2UR UR8, R0 ;  /* 0x000000000008c2ca */ /* 0x000fe200000e0000 */
[----:B------:R-:W-:Y:S01]  /*4880*/  IMAD.IADD R14, R10, 0x1, R62 ;  /* 0x000000010a0e7824 */ /* 0x000fe200078e023e */
[----:B------:R-:W-:Y:S01]  /*4890*/  @P3 R2UR UR36, R27 ;  /* 0x000000001b2432ca */ /* 0x000fe200000e0000 */
[----:B------:R-:W-:Y:S01]  /*48a0*/  IMAD.IADD R15, R11, 0x1, R63 ;  /* 0x000000010b0f7824 */ /* 0x000fe200078e023f */
[----:B------:R-:W-:Y:S02]  /*48b0*/  SEL R0, RZ, 0x1, P0 ;  /* 0x00000001ff007807 */ /* 0x000fe40000000000 */
[----:B------:R-:W-:Y:S01]  /*48c0*/  LOP3.LUT R30, R30, 0x1, RZ, 0x3c, !PT ;  /* 0x000000011e1e7812 */ /* 0x000fe200078e3cff */
[----:B------:R-:W-:Y:S01]  /*48d0*/  IMAD.U32 R8, RZ, RZ, UR9 ;  /* 0x00000009ff087e24 */ /* 0x000fe2000f8e00ff */
[----:B------:R-:W-:Y:S01]  /*48e0*/  @!UP1 UIADD3 UR9, UPT, UPT, UR7, 0x68, URZ ;  /* 0x0000006807099890 */ /* 0x000fe2000fffe0ff */
[----:B------:R-:W-:Y:S02]  /*48f0*/  LOP3.LUT R28, R28, R0, RZ, 0x3c, !PT ;  /* 0x000000001c1c7212 */ /* 0x000fe400078e3cff */
[----:B------:R-:W-:Y:S02]  /*4900*/  SEL R29, R29, RZ, P0 ;  /* 0x000000ff1d1d7207 */ /* 0x000fe40000000000 */
[----:B------:R-:W-:Y:S01]  /*4910*/  IMAD.U32 R9, RZ, RZ, UR8 ;  /* 0x00000008ff097e24 */ /* 0x000fe2000f8e00ff */
[----:B------:R-:W-:Y:S01]  /*4920*/  @!P4 R2UR UR14, R8 ;  /* 0x00000000080ec2ca */ /* 0x000fe200000e0000 */
[----:B------:R-:W-:Y:S01]  /*4930*/  @!UP1 UIADD3 UR8, UPT, UPT, UR7, 0x6400, URZ ;  /* 0x0000640007089890 */ /* 0x000fe2000fffe0ff */
[----:B------:R-:W-:Y:S02]  /*4940*/  VOTEU.ALL UP1, P4 ;  /* 0x0000000000ff7886 */ /* 0x000fe40002020000 */
[----:B------:R-:W-:Y:S11]  /*4950*/  @!P4 R2UR UR15, R9 ;  /* 0x00000000090fc2ca */ /* 0x000ff600000e0000 */
[----:B------:R-:W-:Y:S02]  /*4960*/  @!UPT UIADD3 URZ, UPT, UPT, URZ, URZ, URZ ;  /* 0x000000fffffff290 */ /* 0x000fe4000fffe0ff */
[----:B------:R2:W-:Y:S01]  /*4970*/  @!UP1 UTMALDG.3D [UR8], [UR14], desc[UR18] ;  /* 0x000012080e0095b4 */ /* 0x0005e20008011000 */
[----:B------:R2:W-:Y:S01]  /*4980*/  @!P4 SYNCS.ARRIVE.TRANS64.RED.A0TR RZ, [UR7+0x68], R25 ;  /* 0x00006819ffffc9a7 */ /* 0x0005e20008300407 */
[----:B------:R-:W-:Y:S01]  /*4990*/  UPLOP3.LUT UP1, UPT, UPT, UPT, UPT, 0x80, 0x8 ;  /* 0x000000000008789c */ /* 0x000fe20003f2f070 */
[----:B------:R-:W-:Y:S01]  /*49a0*/  SYNCS.ARRIVE.TRANS64.RED.A1T0 RZ, [UR13], RZ ;  /* 0x000000ffffff79a7 */ /* 0x000fe2000810040d */
[----:B------:R-:W-:Y:S09]  /*49b0*/  @P3 BRA `(.L_x_79) ;  /* 0xfffffff000a03947 */ /* 0x000ff2000383ffff */
[----:B------:R-:W-:-:S04]  /*49c0*/  SHF.L.U32 R2, R30, 0x1f, RZ ;  /* 0x0000001f1e027819 */ /* 0x000fc800000006ff */
[----:B------:R-:W1:Y:S02]  /*49d0*/  SYNCS.PHASECHK.TRANS64.TRYWAIT P0, [UR7+0x70], R2 ;  /* 0x00007002ff0075a7 */ /* 0x000e640008001107 */
[----:B-1----:R-:W-:Y:S05]  /*49e0*/  @!P0 BRA `(.L_x_80) ;  /* 0x0000004000888947 */ /* 0x002fea0003800000 */
.L_x_172:
[----:B------:R-:W3:Y:S02]  /*49f0*/  SYNCS.PHASECHK.TRANS64.TRYWAIT P0, [UR7+0x78], R2 ;  /* 0x00007802ff0075a7 */ /* 0x000ee40008001107 */
[----:B---3--:R-:W-:Y:S05]  /*4a00*/  @!P0 BRA `(.L_x_81) ;  /* 0x0000004000988947 */ /* 0x008fea0003800000 */
.L_x_174:
[----:B------:R-:W3:Y:S02]  /*4a10*/  SYNCS.PHASECHK.TRANS64.TRYWAIT P0, [UR7+0x80], R2 ;  /* 0x00008002ff0075a7 */ /* 0x000ee40008001107 */
[----:B---3--:R-:W-:Y:S05]  /*4a20*/  @!P0 BRA `(.L_x_82) ;  /* 0x0000004000a88947 */ /* 0x008fea0003800000 */
.L_x_176:
[----:B-1----:R-:W-:-:S07]  /*4a30*/  MOV R0, UR7 ;  /* 0x0000000700007c02 */ /* 0x002fce0008000f00 */
.L_x_83:
[----:B-1----:R-:W-:-:S04]  /*4a40*/  SHF.L.U32 R2, R30, 0x1f, RZ ;  /* 0x0000001f1e027819 */ /* 0x002fc800000006ff */
[----:B------:R1:W3:Y:S03]  /*4a50*/  SYNCS.PHASECHK.TRANS64.TRYWAIT P0, [R0+URZ+0x88], R2 ;  /* 0x00008802000075a7 */ /* 0x0002e600080011ff */
[----:B---3--:R-:W-:Y:S05]  /*4a60*/  @!P0 NANOSLEEP.SYNCS 0x989680 ;  /* 0x009896800000895d */ /* 0x008fea0003900000 */
[----:B------:R-:W3:Y:S02]  /*4a70*/  @!P0 SYNCS.PHASECHK.TRANS64 P0, [R0+URZ+0x88], R2 ;  /* 0x00008802000085a7 */ /* 0x000ee400080010ff */
[----:B--23--:R-:W-:Y:S05]  /*4a80*/  @P0 EXIT ;  /* 0x000000000000094d */ /* 0x00cfea0003800000 */
[----:B------:R-:W-:Y:S05]  /*4a90*/  BRA `(.L_x_83) ;  /* 0xfffffffc00e87947 */ /* 0x000fea000383ffff */
.L_x_68:
[----:B------:R-:W-:-:S06]  /*4aa0*/  UISETP.GE.AND UP1, UPT, UR8, 0x4, UPT ;  /* 0x000000040800788c */ /* 0x000fcc000bf26270 */
[----:B------:R-:W-:-:S13]  /*4ab0*/  PLOP3.LUT P0, PT, PT, PT, UP1, 0x80, 0x8 ;  /* 0x000000000008781c */ /* 0x000fda0003f0f018 */
[----:B------:R-:W-:Y:S05]  /*4ac0*/  @!P0 EXIT ;  /* 0x000000000000894d */ /* 0x000fea0003800000 */
[----:B------:R-:W-:Y:S01]  /*4ad0*/  BAR.SYNC.DEFER_BLOCKING 0x6, 0xa0 ;  /* 0x0182800000007b1d */ /* 0x000fe20000010000 */
[C---:B------:R-:W-:Y:S01]  /*4ae0*/  IMAD.SHL.U32 R4, R77.reuse, 0x20, RZ ;  /* 0x000000204d047824 */ /* 0x040fe200078e00ff */
[C---:B------:R-:W-:Y:S01]  /*4af0*/  R2P PR, R77.reuse, 0x6 ;  /* 0x000000064d007804 */ /* 0x040fe20000000000 */
[C---:B------:R-:W-:Y:S01]  /*4b00*/  IMAD.SHL.U32 R68, R77.reuse, 0x4, RZ ;  /* 0x000000044d447824 */ /* 0x040fe200078e00ff */
[----:B------:R-:W-:Y:S01]  /*4b10*/  CS2R R72, SRZ ;  /* 0x0000000000487805 */ /* 0x000fe2000001ff00 */
[C---:B------:R-:W-:Y:S01]  /*4b20*/  IMAD.U32 R32, R77.reuse, 0x10000, RZ ;  /* 0x000100004d207824 */ /* 0x040fe200078e00ff */
[----:B------:R-:W-:Y:S02]  /*4b30*/  UMOV UR48, 0x400 ;  /* 0x0000040000307882 */ /* 0x000fe40000000000 */
[----:B------:R-:W1:Y:S01]  /*4b40*/  LDC R67, c[0x0][0x370] ;  /* 0x0000dc00ff437b82 */ /* 0x000e620000000800 */
[----:B------:R-:W-:Y:S01]  /*4b50*/  ULEA UR48, UR37, UR48, 0x18 ;  /* 0x0000003025307291 */ /* 0x000fe2000f8ec0ff */
[C---:B------:R-:W-:Y:S01]  /*4b60*/  LOP3.LUT R3, R4.reuse, 0xe0, RZ, 0xc0, !PT ;  /* 0x000000e004037812 */ /* 0x040fe200078ec0ff */
[----:B------:R-:W-:Y:S01]  /*4b70*/  IMAD.SHL.U32 R2, R77, 0x10, RZ ;  /* 0x000000104d027824 */ /* 0x000fe200078e00ff */
[----:B------:R-:W-:Y:S01]  /*4b80*/  LOP3.LUT R4, R4, 0x100, RZ, 0xc0, !PT ;  /* 0x0000010004047812 */ /* 0x000fe200078ec0ff */
[----:B------:R-:W-:Y:S01]  /*4b90*/  UIADD3 UR4, UPT, UPT, UR48, 0x400, URZ ;  /* 0x0000040030047890 */ /* 0x000fe2000fffe0ff */
[----:B------:R-:W-:Y:S01]  /*4ba0*/  LOP3.LUT R68, R3, 0x1c, R68, 0xf8, !PT ;  /* 0x0000001c03447812 */ /* 0x000fe200078ef844 */
[----:B------:R-:W-:Y:S01]  /*4bb0*/  IMAD.MOV.U32 R76, RZ, RZ, 0x10 ;  /* 0x00000010ff4c7424 */ /* 0x000fe200078e00ff */
[----:B------:R-:W2:Y:S01]  /*4bc0*/  LDC R28, c[0x0][0xb0c] ;  /* 0x0002c300ff1c7b82 */ /* 0x000ea20000000800 */
[----:B------:R-:W-:Y:S01]  /*4bd0*/  SHF.R.U32.HI R3, RZ, 0x2, R77 ;  /* 0x00000002ff037819 */ /* 0x000fe2000001164d */
[----:B------:R-:W-:Y:S01]  /*4be0*/  IMAD.MOV.U32 R75, RZ, RZ, 0x20 ;  /* 0x00000020ff4b7424 */ /* 0x000fe200078e00ff */
[----:B------:R-:W-:Y:S01]  /*4bf0*/  LOP3.LUT R32, R32, 0x600000, RZ, 0xc0, !PT ;  /* 0x0060000020207812 */ /* 0x000fe200078ec0ff */
[----:B------:R-:W-:Y:S01]  /*4c00*/  IMAD.MOV.U32 R74, RZ, RZ, 0x1 ;  /* 0x00000001ff4a7424 */ /* 0x000fe200078e00ff */
[----:B------:R-:W-:Y:S01]  /*4c10*/  LOP3.LUT R2, R4, 0x600, R2, 0xf8, !PT ;  /* 0x0000060004027812 */ /* 0x000fe200078ef802 */
[----:B------:R-:W-:Y:S01]  /*4c20*/  IMAD.MOV.U32 R31, RZ, RZ, RZ ;  /* 0x000000ffff1f7224 */ /* 0x000fe200078e00ff */
[----:B------:R-:W-:Y:S01]  /*4c30*/  LOP3.LUT R68, R68, 0x4, R3, 0x78, !PT ;  /* 0x0000000444447812 */ /* 0x000fe200078e7803 */
[----:B------:R-:W4:Y:S01]  /*4c40*/  LDC R65, c[0x0][0xb20] ;  /* 0x0002c800ff417b82 */ /* 0x000f220000000800 */
[----:B------:R-:W3:Y:S01]  /*4c50*/  LDS R0, [UR48+0x150] ;  /* 0x00015030ff007984 */ /* 0x000ee20008000800 */
[----:B------:R-:W-:Y:S01]  /*4c60*/  LOP3.LUT R77, R77, 0x60, RZ, 0xc0, !PT ;  /* 0x000000604d4d7812 */ /* 0x000fe200078ec0ff */
[----:B------:R-:W-:Y:S01]  /*4c70*/  IMAD.MOV.U32 R80, RZ, RZ, RZ ;  /* 0x000000ffff507224 */ /* 0x000fe200078e00ff */
[----:B------:R-:W-:Y:S01]  /*4c80*/  LOP3.LUT R68, R2, R68, RZ, 0xfc, !PT ;  /* 0x0000004402447212 */ /* 0x000fe200078efcff */
[----:B------:R-:W-:Y:S01]  /*4c90*/  IMAD.U32 R70, RZ, RZ, UR4 ;  /* 0x00000004ff467e24 */ /* 0x000fe2000f8e00ff */
[----:B------:R-:W-:Y:S01]  /*4ca0*/  SEL R76, R76, 0xfffffff0, !P2 ;  /* 0xfffffff04c4c7807 */ /* 0x000fe20005000000 */
[----:B------:R-:W1:Y:S01]  /*4cb0*/  LDCU.64 UR52, c[0x0][0x348] ;  /* 0x00006900ff3477ac */ /* 0x000e620008000a00 */
[----:B------:R-:W1:Y:S01]  /*4cc0*/  LDC R27, c[0x0][0xb30] ;  /* 0x0002cc00ff1b7b82 */ /* 0x000e620000000800 */
[----:B------:R-:W-:Y:S01]  /*4cd0*/  SEL R75, R75, 0xffffffe0, !P1 ;  /* 0xffffffe04b4b7807 */ /* 0x000fe20004800000 */
[----:B------:R-:W1:Y:S01]  /*4ce0*/  LDCU.64 UR38, c[0x0][0x888] ;  /* 0x00011100ff2677ac */ /* 0x000e620008000a00 */
[----:B------:R-:W1:Y:S05]  /*4cf0*/  LDCU.64 UR44, c[0x0][0x890] ;  /* 0x00011200ff2c77ac */ /* 0x000e6a0008000a00 */
[----:B------:R-:W1:Y:S01]  /*4d00*/  LDC.64 R60, c[0x0][0xb10] ;  /* 0x0002c400ff3c7b82 */ /* 0x000e620000000a00 */
[----:B------:R-:W-:Y:S01]  /*4d10*/  UMOV UR49, URZ ;  /* 0x000000ff00317c82 */ /* 0x000fe20008000000 */
[----:B------:R-:W-:-:S06]  /*4d20*/  UMOV UR51, URZ ;  /* 0x000000ff00337c82 */ /* 0x000fcc0008000000 */
[----:B------:R-:W1:Y:S08]  /*4d30*/  LDC.64 R24, c[0x0][0xb18] ;  /* 0x0002c600ff187b82 */ /* 0x000e700000000a00 */
[----:B------:R-:W1:Y:S08]  /*4d40*/  LDC.64 R22, c[0x0][0xb28] ;  /* 0x0002ca00ff167b82 */ /* 0x000e700000000a00 */
[----:B------:R-:W1:Y:S01]  /*4d50*/  LDC.64 R58, c[0x0][0x8b0] ;  /* 0x00022c00ff3a7b82 */ /* 0x000e620000000a00 */
[----:B---3--:R-:W-:-:S07]  /*4d60*/  IMAD.IADD R32, R0, 0x1, R32 ;  /* 0x0000000100207824 */ /* 0x008fce00078e0220 */
[----:B------:R-:W3:Y:S08]  /*4d70*/  LDC.64 R56, c[0x0][0x8a8] ;  /* 0x00022a00ff387b82 */ /* 0x000ef00000000a00 */
[----:B--2-4-:R-:W1:Y:S02]  /*4d80*/  LDC R66, c[0x0][0x374] ;  /* 0x0000dd00ff427b82 */ /* 0x014e640000000800 */
.L_x_127:
[----:B------:R-:W-:Y:S02]  /*4d90*/  LEA R0, R80, UR48, 0x3 ;  /* 0x0000003050007c11 */ /* 0x000fe4000f8e18ff */
[----:B------:R-:W-:Y:S02]  /*4da0*/  SHF.L.U32 R2, R72, 0x1f, RZ ;  /* 0x0000001f48027819 */ /* 0x000fe400000006ff */
[----:B------:R-:W-:Y:S02]  /*4db0*/  LEA R16, R80, UR48, 0x4 ;  /* 0x0000003050107c11 */ /* 0x000fe4000f8e20ff */
[----:B------:R-:W2:Y:S02]  /*4dc0*/  SYNCS.PHASECHK.TRANS64.TRYWAIT P0, [R0+URZ+0xa0], R2 ;  /* 0x0000a002000075a7 */ /* 0x000ea400080011ff */
[----:B--2---:R-:W-:Y:S05]  /*4dd0*/  @!P0 BRA `(.L_x_84) ;  /* 0x0000003c00d48947 */ /* 0x004fea0003800000 */
.L_x_177:
[----:B------:R-:W4:Y:S01]  /*4de0*/  LDC.64 R10, c[0x0][0xb10] ;  /* 0x0002c400ff0a7b82 */ /* 0x000f220000000a00 */
[----:B------:R-:W3:Y:S01]  /*4df0*/  LDS.128 R16, [R16+0x130] ;  /* 0x0001300010107984 */ /* 0x000ee20000000c00 */
[----:B-1----:R-:W-:Y:S01]  /*4e00*/  ISETP.NE.AND P1, PT, R27, 0x1, PT ;  /* 0x000000011b00780c */ /* 0x002fe20003f25270 */
[----:B--2---:R-:W-:Y:S01]  /*4e10*/  VIADD R0, R0, 0xb0 ;  /* 0x000000b000007836 */ /* 0x004fe20000000000 */
[----:B------:R-:W-:Y:S04]  /*4e20*/  ISETP.GE.AND P0, PT, R26, 0x1, PT ;  /* 0x000000011a00780c */ /* 0x000fe80003f06270 */
[----:B------:R-:W1:Y:S01]  /*4e30*/  LDC.64 R8, c[0x0][0xb18] ;  /* 0x0002c600ff087b82 */ /* 0x000e620000000a00 */
[----:B------:R-:W-:Y:S01]  /*4e40*/  PRMT R0, RZ, 0x654, R0 ;  /* 0x00000654ff007816 */ /* 0x000fe20000000000 */
[----:B------:R-:W-:Y:S01]  /*4e50*/  @!PT LDS RZ, [RZ] ;  /* 0x00000000fffff984 */ /* 0x000fe20000000800 */
[----:B------:R-:W-:Y:S01]  /*4e60*/  @!PT LDS RZ, [RZ] ;  /* 0x00000000fffff984 */ /* 0x000fe20000000800 */
[----:B------:R-:W-:Y:S01]  /*4e70*/  @!PT LDS RZ, [RZ] ;  /* 0x00000000fffff984 */ /* 0x000fe20000000800 */
[----:B------:R-:W-:Y:S01]  /*4e80*/  @!PT LDS RZ, [RZ] ;  /* 0x00000000fffff984 */ /* 0x000fe20000000800 */
[----:B------:R2:W-:Y:S06]  /*4e90*/  MEMBAR.ALL.CTA ;  /* 0x0000000000007992 */ /* 0x0005ec0000008000 */
[----:B--2---:R-:W2:Y:S01]  /*4ea0*/  FENCE.VIEW.ASYNC.S ;  /* 0x00000000000073c6 */ /* 0x004ea20000000000 */
[----:B------:R-:W1:Y:S08]  /*4eb0*/  @!P1 LDC R12, c[0x0][0xb20] ;  /* 0x0002c800ff0c9b82 */ /* 0x000e700000000800 */
[----:B------:R-:W1:Y:S01]  /*4ec0*/  @!P1 LDC R7, c[0x0][0xb0c] ;  /* 0x0002c300ff079b82 */ /* 0x000e620000000800 */
[----:B--2---:R2:W-:Y:S01]  /*4ed0*/  SYNCS.ARRIVE.TRANS64.RED.A1T0 RZ, [R0+URZ], RZ ;  /* 0x000000ff00ff79a7 */ /* 0x0045e200081004ff */
[----:B---3--:R-:W-:Y:S04]  /*4ee0*/  LOP3.LUT P4, RZ, R18, 0x1, RZ, 0xc0, !PT ;  /* 0x0000000112ff7812 */ /* 0x008fe8000788c0ff */
[----:B------:R-:W-:Y:S09]  /*4ef0*/  P2R R78, PR, RZ, 0x10 ;  /* 0x00000010ff4e7803 */ /* 0x000ff20000000000 */
[----:B------:R-:W-:Y:S02]  /*4f00*/  @P4 MOV R30, R16 ;  /* 0x00000010001e4202 */ /* 0x000fe40000000f00 */
[----:B------:R-:W-:Y:S01]  /*4f10*/  @P4 LOP3.LUT R29, R17, 0xffff, RZ, 0xc0, !PT ;  /* 0x0000ffff111d4812 */ /* 0x000fe200078ec0ff */
[----:B--2-4-:R-:W-:Y:S06]  /*4f20*/  @!P0 BRA `(.L_x_85) ;  /* 0x0000000000a48947 */ /* 0x014fec0003800000 */
[----:B------:R-:W-:Y:S01]  /*4f30*/  IMAD.HI.U32 R0, R66, R25, RZ ;  /* 0x0000001942007227 */ /* 0x000fe200078e00ff */
[----:B------:R-:W-:Y:S02]  /*4f40*/  ISETP.NE.AND P0, PT, R24, 0x1, PT ;  /* 0x000000011800780c */ /* 0x000fe40003f05270 */
[----:B------:R-:W-:Y:S01]  /*4f50*/  ISETP.NE.AND P2, PT, R26, 0x1, PT ;  /* 0x000000011a00780c */ /* 0x000fe20003f45270 */
[----:B------:R-:W-:Y:S01]  /*4f60*/  IMAD.HI.U32 R4, R67, R60, RZ ;  /* 0x0000003c43047227 */ /* 0x000fe200078e00ff */
[----:B------:R-:W-:Y:S02]  /*4f70*/  SHF.R.U32.HI R0, RZ, R65, R0 ;  /* 0x00000041ff007219 */ /* 0x000fe40000011600 */
[----:B------:R-:W-:Y:S01]  /*4f80*/  ISETP.NE.AND P3, PT, R28, 0x1, PT ;  /* 0x000000011c00780c */ /* 0x000fe20003f65270 */
[----:B------:R-:W-:Y:S01]  /*4f90*/  IMAD.HI.U32 R6, R29, R25, RZ ;  /* 0x000000191d067227 */ /* 0x000fe200078e00ff */
[-C--:B------:R-:W-:Y:S02]  /*4fa0*/  SHF.R.U32.HI R4, RZ, R61.reuse, R4 ;  /* 0x0000003dff047219 */ /* 0x080fe40000011604 */
[----:B------:R-:W-:Y:S01]  /*4fb0*/  SEL R0, R66, R0, !P0 ;  /* 0x0000000042007207 */ /* 0x000fe20004000000 */
[----:B------:R-:W-:Y:S01]  /*4fc0*/  IMAD.HI.U32 R5, R30, R60, RZ ;  /* 0x0000003c1e057227 */ /* 0x000fe200078e00ff */
[----:B------:R-:W-:Y:S03]  /*4fd0*/  SEL R4, R67, R4, !P3 ;  /* 0x0000000443047207 */ /* 0x000fe60005800000 */
[-C--:B------:R-:W-:Y:S01]  /*4fe0*/  IMAD.HI.U32 R3, R0, R22.reuse, RZ ;  /* 0x0000001600037227 */ /* 0x080fe200078e00ff */
[----:B------:R-:W-:Y:S03]  /*4ff0*/  SHF.R.U32.HI R5, RZ, R61, R5 ;  /* 0x0000003dff057219 */ /* 0x000fe60000011605 */
[----:B------:R-:W-:Y:S01]  /*5000*/  IMAD.HI.U32 R2, R4, R22, RZ ;  /* 0x0000001604027227 */ /* 0x000fe200078e00ff */
[----:B------:R-:W-:Y:S02]  /*5010*/  @P2 SHF.R.U32.HI R0, RZ, R23, R3 ;  /* 0x00000017ff002219 */ /* 0x000fe40000011603 */
[----:B------:R-:W-:Y:S02]  /*5020*/  SHF.R.U32.HI R3, RZ, R65, R6 ;  /* 0x00000041ff037219 */ /* 0x000fe40000011606 */
[----:B------:R-:W-:Y:S01]  /*5030*/  @P2 SHF.R.U32.HI R4, RZ, R23, R2 ;  /* 0x00000017ff042219 */ /* 0x000fe20000011602 */
[----:B------:R-:W-:Y:S01]  /*5040*/  IMAD R0, R26, R0, RZ ;  /* 0x000000001a007224 */ /* 0x000fe200078e02ff */
[----:B------:R-:W-:Y:S02]  /*5050*/  SEL R3, R29, R3, !P0 ;  /* 0x000000031d037207 */ /* 0x000fe40004000000 */
[----:B------:R-:W-:Y:S01]  /*5060*/  SEL R2, R30, R5, !P3 ;  /* 0x000000051e027207 */ /* 0x000fe20005800000 */
[----:B------:R-:W-:Y:S01]  /*5070*/  IMAD R5, R26, R4, RZ ;  /* 0x000000041a057224 */ /* 0x000fe200078e02ff */
[C---:B------:R-:W-:Y:S01]  /*5080*/  ISETP.GE.AND P0, PT, R3.reuse, R0, PT ;  /* 0x000000000300720c */ /* 0x040fe20003f06270 */
[C---:B------:R-:W-:Y:S03]  /*5090*/  IMAD.HI.U32 R0, R3.reuse, R22, RZ ;  /* 0x0000001603007227 */ /* 0x040fe600078e00ff */
[C---:B------:R-:W-:Y:S02]  /*50a0*/  ISETP.GE.OR P0, PT, R2.reuse, R5, P0 ;  /* 0x000000050200720c */ /* 0x040fe40000706670 */
[----:B------:R-:W-:Y:S04]  /*50b0*/  SHF.R.U32.HI R0, RZ, R23, R0 ;  /* 0x00000017ff007219 */ /* 0x000fe80000011600 */
[C---:B------:R-:W-:Y:S05]  /*50c0*/  SEL R6, R3.reuse, R0, !P2 ;  /* 0x0000000003067207 */ /* 0x040fea0005000000 */
        /* <DEDUP_REMOVED lines=14> */
[----:B------:R-:W-:Y:S07]  /*51b0*/  IMAD R29, R3, R24, R29 ;  /* 0x00000018031d7224 */ /* 0x000fee00078e021d */
.L_x_85:
[----:B-1----:R-:W-:Y:S01]  /*51c0*/  @!P1 ISETP.NE.AND P0, PT, R8, 0x1, PT ;  /* 0x000000010800980c */ /* 0x002fe20003f05270 */
[----:B------:R-:W-:Y:S01]  /*51d0*/  @!P1 IMAD.HI.U32 R2, R29, R9, RZ ;  /* 0x000000091d029227 */ /* 0x000fe200078e00ff */
[----:B------:R-:W-:Y:S01]  /*51e0*/  R2UR UR42, R15 ;  /* 0x000000000f2a72ca */ /* 0x000fe200000e0000 */
[----:B------:R-:W-:Y:S01]  /*51f0*/  BSSY.RECONVERGENT B6, `(.L_x_86) ;  /* 0x0000031000067945 */ /* 0x000fe20003800200 */
[----:B------:R-:W-:Y:S01]  /*5200*/  R2UR UR41, R14 ;  /* 0x000000000e2972ca */ /* 0x000fe200000e0000 */
[----:B------:R-:W-:Y:S01]  /*5210*/  @!P1 IMAD.HI.U32 R0, R30, R10, RZ ;  /* 0x0000000a1e009227 */ /* 0x000fe200078e00ff */
[----:B------:R-:W-:Y:S02]  /*5220*/  @!P1 SHF.R.U32.HI R2, RZ, R12, R2 ;  /* 0x0000000cff029219 */ /* 0x000fe40000011602 */
[----:B------:R-:W-:Y:S01]  /*5230*/  @!P1 ISETP.NE.AND P2, PT, R7, 0x1, PT ;  /* 0x000000010700980c */ /* 0x000fe20003f45270 */
[----:B------:R-:W-:Y:S01]  /*5240*/  VIADD R80, R80, 0x1 ;  /* 0x0000000150507836 */ /* 0x000fe20000000000 */
[----:B------:R-:W-:Y:S02]  /*5250*/  @!P1 SEL R2, R29, R2, !P0 ;  /* 0x000000021d029207 */ /* 0x000fe40004000000 */
[----:B------:R-:W-:Y:S02]  /*5260*/  @!P1 SHF.R.U32.HI R0, RZ, R11, R0 ;  /* 0x0000000bff009219 */ /* 0x000fe40000011600 */
[----:B------:R-:W-:Y:S01]  /*5270*/  LOP3.LUT P0, RZ, R70, 0x3f0, RZ, 0xc0, !PT ;  /* 0x000003f046ff7812 */ /* 0x000fe2000780c0ff */
[----:B------:R-:W-:Y:S01]  /*5280*/  USHF.L.U32 UR42, UR42, 0x6, URZ ;  /* 0x000000062a2a7899 */ /* 0x000fe200080006ff */
[----:B------:R-:W-:Y:S01]  /*5290*/  @!P1 SEL R3, R30, R0, !P2 ;  /* 0x000000001e039207 */ /* 0x000fe20005000000 */
[----:B------:R-:W-:Y:S01]  /*52a0*/  USHF.L.U32 UR41, UR41, 0x7, URZ ;  /* 0x0000000729297899 */ /* 0x000fe200080006ff */
[----:B------:R-:W-:Y:S03]  /*52b0*/  @P4 SHF.R.U32.HI R71, RZ, 0x10, R17 ;  /* 0x00000010ff474819 */ /* 0x000fe60000011611 */
[----:B------:R-:W-:Y:S02]  /*52c0*/  @!P1 IMAD.IADD R0, R2, 0x1, -R3 ;  /* 0x0000000102009824 */ /* 0x000fe400078e0a03 */
[----:B------:R-:W-:Y:S02]  /*52d0*/  @!P1 IMAD.IADD R2, R3, 0x1, -R2 ;  /* 0x0000000103029824 */ /* 0x000fe400078e0a02 */
[----:B------:R-:W-:Y:S02]  /*52e0*/  @!P1 IMAD R30, R0, R7, R30 ;  /* 0x00000007001e9224 */ /* 0x000fe400078e021e */
[----:B------:R-:W-:Y:S01]  /*52f0*/  @!P1 IMAD R29, R2, R8, R29 ;  /* 0x00000008021d9224 */ /* 0x000fe200078e021d */
[----:B------:R-:W-:Y:S06]  /*5300*/  @!P0 BRA `(.L_x_87) ;  /* 0x00000000007c8947 */ /* 0x000fec0003800000 */
[----:B------:R-:W1:Y:S01]  /*5310*/  LDCU.64 UR8, c[0x4][0x80] ;  /* 0x01001000ff0877ac */ /* 0x000e620008000a00 */
[----:B------:R-:W-:Y:S01]  /*5320*/  MOV R2, 0x0 ;  /* 0x0000000000027802 */ /* 0x000fe20000000f00 */
[----:B------:R-:W-:Y:S02]  /*5330*/  HFMA2 R12, -RZ, RZ, 0, 5.9604644775390625e-08 ;  /* 0x00000001ff0c7431 */ /* 0x000fe400000001ff */
[----:B------:R-:W-:Y:S01]  /*5340*/  IMAD.MOV.U32 R8, RZ, RZ, 0x70 ;  /* 0x00000070ff087424 */ /* 0x000fe200078e00ff */
[----:B------:R2:W3:Y:S01]  /*5350*/  LDC.64 R14, c[0x4][R2] ;  /* 0x01000000020e7b82 */ /* 0x0004e20000000a00 */
[----:B------:R-:W4:Y:S01]  /*5360*/  LDCU.64 UR6, c[0x4][0x88] ;  /* 0x01001100ff0677ac */ /* 0x000f220008000a00 */
[----:B------:R-:W-:Y:S01]  /*5370*/  IMAD.MOV.U32 R13, RZ, RZ, RZ ;  /* 0x000000ffff0d7224 */ /* 0x000fe200078e00ff */
[----:B------:R-:W2:Y:S01]  /*5380*/  LDCU.64 UR4, c[0x4][0x8] ;  /* 0x01000100ff0477ac */ /* 0x000ea20008000a00 */
[----:B-1----:R-:W-:Y:S01]  /*5390*/  MOV R5, UR9 ;  /* 0x0000000900057c02 */ /* 0x002fe20008000f00 */
[----:B------:R-:W-:Y:S01]  /*53a0*/  IMAD.U32 R4, RZ, RZ, UR8 ;  /* 0x00000008ff047e24 */ /* 0x000fe2000f8e00ff */
[----:B----4-:R-:W-:Y:S01]  /*53b0*/  MOV R7, UR7 ;  /* 0x0000000700077c02 */ /* 0x010fe20008000f00 */
[----:B------:R-:W-:Y:S01]  /*53c0*/  IMAD.U32 R6, RZ, RZ, UR6 ;  /* 0x00000006ff067e24 */ /* 0x000fe2000f8e00ff */
[----:B--2---:R-:W-:Y:S01]  /*53d0*/  MOV R11, UR5 ;  /* 0x00000005000b7c02 */ /* 0x004fe20008000f00 */
[----:B------:R-:W-:Y:S02]  /*53e0*/  IMAD.U32 R10, RZ, RZ, UR4 ;  /* 0x00000004ff0a7e24 */ /* 0x000fe4000f8e00ff */
[----:B------:R-:W-:Y:S07]  /*53f0*/  LEPC R20, `(.L_x_88) ;  /* 0x000000001014794e */ /* 0x000fee0000000000 */
[----:B---3-5:R-:W-:Y:S05]  /*5400*/  CALL.ABS.NOINC R14 ;  /* 0x000000000e007343 */ /* 0x028fea0003c00000 */
.L_x_88:
[----:B------:R-:W1:Y:S01]  /*5410*/  LDCU.64 UR8, c[0x4][0x80] ;  /* 0x01001000ff0877ac */ /* 0x000e620008000a00 */
[----:B------:R-:W2:Y:S01]  /*5420*/  LDC.64 R2, c[0x4][R2] ;  /* 0x0100000002027b82 */ /* 0x000ea20000000a00 */
[----:B------:R-:W-:Y:S02]  /*5430*/  HFMA2 R12, -RZ, RZ, 0, 5.9604644775390625e-08 ;  /* 0x00000001ff0c7431 */ /* 0x000fe400000001ff */
[----:B------:R-:W-:Y:S02]  /*5440*/  IMAD.MOV.U32 R8, RZ, RZ, 0x70 ;  /* 0x00000070ff087424 */ /* 0x000fe400078e00ff */
[----:B------:R-:W-:Y:S01]  /*5450*/  IMAD.MOV.U32 R13, RZ, RZ, RZ ;  /* 0x000000ffff0d7224 */ /* 0x000fe200078e00ff */
[----:B------:R-:W3:Y:S01]  /*5460*/  LDCU.64 UR6, c[0x4][0x88] ;  /* 0x01001100ff0677ac */ /* 0x000ee20008000a00 */
[----:B------:R-:W4:Y:S01]  /*5470*/  LDCU.64 UR4, c[0x4][0x8] ;  /* 0x01000100ff0477ac */ /* 0x000f220008000a00 */
[----:B-1----:R-:W-:Y:S02]  /*5480*/  MOV R4, UR8 ;  /* 0x0000000800047c02 */ /* 0x002fe40008000f00 */
[----:B------:R-:W-:Y:S02]  /*5490*/  MOV R5, UR9 ;  /* 0x0000000900057c02 */ /* 0x000fe40008000f00 */
[----:B---3--:R-:W-:Y:S01]  /*54a0*/  MOV R7, UR7 ;  /* 0x0000000700077c02 */ /* 0x008fe20008000f00 */
[----:B------:R-:W-:Y:S01]  /*54b0*/  IMAD.U32 R6, RZ, RZ, UR6 ;  /* 0x00000006ff067e24 */ /* 0x000fe2000f8e00ff */
[----:B----4-:R-:W-:Y:S01]  /*54c0*/  MOV R11, UR5 ;  /* 0x00000005000b7c02 */ /* 0x010fe20008000f00 */
[----:B------:R-:W-:Y:S02]  /*54d0*/  IMAD.U32 R10, RZ, RZ, UR4 ;  /* 0x00000004ff0a7e24 */ /* 0x000fe4000f8e00ff */
[----:B------:R-:W-:Y:S07]  /*54e0*/  LEPC R20, `(.L_x_87) ;  /* 0x000000001014794e */ /* 0x000fee0000000000 */
[----:B--2---:R-:W-:Y:S05]  /*54f0*/  CALL.ABS.NOINC R2 ;  /* 0x0000000002007343 */ /* 0x004fea0003c00000 */
.L_x_87:
[----:B------:R-:W-:Y:S05]  /*5500*/  BSYNC.RECONVERGENT B6 ;  /* 0x0000000000067941 */ /* 0x000fea0003800200 */
.L_x_86:
[----:B------:R-:W-:Y:S01]  /*5510*/  ISETP.NE.U32.AND P4, PT, R58, RZ, PT ;  /* 0x000000ff3a00720c */ /* 0x000fe20003f85070 */
[----:B------:R-:W-:Y:S01]  /*5520*/  UISETP.NE.AND UP2, UPT, UR50, URZ, UPT ;  /* 0x000000ff3200728c */ /* 0x000fe2000bf45270 */
[----:B------:R-:W-:Y:S01]  /*5530*/  ISETP.NE.U32.AND P2, PT, RZ, UR38, PT ;  /* 0x00000026ff007c0c */ /* 0x000fe2000bf45070 */
[----:B------:R-:W-:Y:S01]  /*5540*/  UISETP.NE.U32.AND UP1, UPT, UR44, URZ, UPT ;  /* 0x000000ff2c00728c */ /* 0x000fe2000bf25070 */
[----:B------:R-:W-:Y:S01]  /*5550*/  ISETP.NE.AND.EX P4, PT, R59, RZ, PT, P4 ;  /* 0x000000ff3b00720c */ /* 0x000fe20003f85340 */
[----:B------:R-:W-:Y:S01]  /*5560*/  UPLOP3.LUT UP0, UPT, UPT, UPT, UPT, 0x40, 0x4 ;  /* 0x000000000004789c */ /* 0x000fe20003f0e870 */
[----:B------:R-:W-:Y:S01]  /*5570*/  ISETP.NE.AND.EX P2, PT, RZ, UR39, PT, P2 ;  /* 0x00000027ff007c0c */ /* 0x000fe2000bf45320 */
[----:B------:R-:W-:Y:S01]  /*5580*/  UISETP.NE.AND.EX UP1, UPT, UR45, URZ, UPT, UP1 ;  /* 0x000000ff2d00728c */ /* 0x000fe2000bf25310 */
[----:B------:R-:W-:Y:S04]  /*5590*/  PLOP3.LUT P1, PT, PT, PT, UP2, 0x80, 0x8 ;  /* 0x000000000008781c */ /* 0x000fe80003f2f028 */
[----:B------:R-:W-:Y:S06]  /*55a0*/  @UP2 UPLOP3.LUT UP0, UPT, UPT, UPT, UP1, 0x80, 0x8 ;  /* 0x000000000008289c */ /* 0x000fec0003f0f010 */
[----:B------:R-:W-:Y:S01]  /*55b0*/  PLOP3.LUT P0, PT, PT, PT, UP0, 0x80, 0x8 ;  /* 0x000000000008781c */ /* 0x000fe20003f0f008 */
[----:B------:R-:W-:Y:S01]  /*55c0*/  @!UPT UIADD3 URZ, UPT, UPT, URZ, URZ, URZ ;  /* 0x000000fffffff290 */ /* 0x000fe2000fffe0ff */
[----:B------:R-:W-:Y:S11]  /*55d0*/  BRA.U !UP1, `(.L_x_89) ;  /* 0x0000000109387547 */ /* 0x000ff6000b800000 */
[----:B------:R-:W-:Y:S01]  /*55e0*/  UISETP.NE.U32.AND UP0, UPT, UR38, URZ, UPT ;  /* 0x000000ff2600728c */ /* 0x000fe2000bf05070 */
[----:B------:R-:W-:Y:S02]  /*55f0*/  HFMA2 R0, -RZ, RZ, 0, 5.9604644775390625e-08 ;  /* 0x00000001ff007431 */ /* 0x000fe400000001ff */
[----:B------:R-:W-:Y:S01]  /*5600*/  IMAD.MOV.U32 R64, RZ, RZ, 0x1 ;  /* 0x00000001ff407424 */ /* 0x000fe200078e00ff */
[----:B------:R-:W-:Y:S06]  /*5610*/  UISETP.NE.AND.EX UP0, UPT, UR39, URZ, UPT, UP0 ;  /* 0x000000ff2700728c */ /* 0x000fec000bf05300 */
[----:B------:R-:W-:Y:S05]  /*5620*/  PLOP3.LUT P3, PT, PT, PT, UP0, 0x80, 0x8 ;  /* 0x000000000008781c */ /* 0x000fea0003f6f008 */
[----:B------:R-:W1:Y:S01]  /*5630*/  @UP0 LDCU.64 UR6, c[0x0][0x888] ;  /* 0x00011100ff0607ac */ /* 0x000e620008000a00 */
[----:B------:R-:W-:Y:S07]  /*5640*/  @UP0 UIMAD UR4, UR36, UR44, URZ ;  /* 0x0000002c240402a4 */ /* 0x000fee000f8e02ff */
[----:B------:R-:W-:Y:S01]  /*5650*/  @!P3 PRMT R64, R0, 0x7610, R64 ;  /* 0x000076100040b816 */ /* 0x000fe20000000040 */
[----:B-1----:R-:W-:Y:S03]  /*5660*/  @UP0 UIMAD.WIDE UR6, UR4, 0x4, UR6 ;  /* 0x00000004040608a5 */ /* 0x002fe6000f8e0206 */
[----:B------:R-:W1:Y:S03]  /*5670*/  @!UP0 LDCU UR4, c[0x0][0x880] ;  /* 0x00011000ff0487ac */ /* 0x000e660008000800 */
[----:B------:R-:W-:Y:S01]  /*5680*/  IMAD.U32 R2, RZ, RZ, UR6 ;  /* 0x00000006ff027e24 */ /* 0x000fe2000f8e00ff */
[----:B------:R-:W-:Y:S05]  /*5690*/  MOV R3, UR7 ;  /* 0x0000000700037c02 */ /* 0x000fea0008000f00 */
[----:B-----5:R2:W5:Y:S02]  /*56a0*/  @P3 LDG.E R35, desc[UR46][R2.64] ;  /* 0x0000002e02233981 */ /* 0x020564000c1e1900 */
[----:B-12---:R-:W-:Y:S02]  /*56b0*/  @!P3 IMAD.U32 R35, RZ, RZ, UR4 ;  /* 0x00000004ff23be24 */ /* 0x006fe4000f8e00ff */
.L_x_89:
[----:B------:R-:W-:Y:S05]  /*56c0*/  @!P4 BRA `(.L_x_90) ;  /* 0x000000000020c947 */ /* 0x000fea0003800000 */
[----:B------:R-:W-:Y:S04]  /*56d0*/  ISETP.NE.U32.AND P3, PT, R56, RZ, PT ;  /* 0x000000ff3800720c */ /* 0x000fe80003f65070 */
[----:B------:R-:W-:Y:S11]  /*56e0*/  ISETP.NE.AND.EX P3, PT, R57, RZ, PT, P3 ;  /* 0x000000ff3900720c */ /* 0x000ff60003f65330 */
[----:B------:R-:W-:Y:S02]  /*56f0*/  @!UPT UIADD3 URZ, UPT, UPT, URZ, URZ, URZ ;  /* 0x000000fffffff290 */ /* 0x000fe4000fffe0ff */
[----:B------:R-:W1:Y:S01]  /*5700*/  @P3 LDC.64 R2, c[0x0][0x8a8] ;  /* 0x00022a00ff023b82 */ /* 0x000e620000000a00 */
[----:B------:R-:W-:Y:S04]  /*5710*/  @P3 IMAD R0, R58, UR36, RZ ;  /* 0x000000243a003c24 */ /* 0x000fe8000f8e02ff */
[----:B-1----:R-:W-:Y:S05]  /*5720*/  @P3 IMAD.WIDE R2, R0, 0x4, R2 ;  /* 0x0000000400023825 */ /* 0x002fea00078e0202 */
[----:B-----5:R1:W5:Y:S02]  /*5730*/  @P3 LDG.E R33, desc[UR46][R2.64] ;  /* 0x0000002e02213981 */ /* 0x020364000c1e1900 */
[----:B-1----:R-:W2:Y:S02]  /*5740*/  @!P3 LDC R33, c[0x0][0x8a0] ;  /* 0x00022800ff21bb82 */ /* 0x002ea40000000800 */
.L_x_90:
[----:B-----5:R-:W-:Y:S01]  /*5750*/  FSETP.NEU.AND P3, PT, R35, RZ, PT ;  /* 0x000000ff2300720b */ /* 0x020fe20003f6d000 */
[----:B------:R-:W-:Y:S01]  /*5760*/  IMAD.SHL.U32 R88, R68, 0x4, RZ ;  /* 0x0000000444587824 */ /* 0x000fe200078e00ff */
[----:B------:R-:W-:Y:S01]  /*5770*/  SEL R4, RZ, 0xffffffff, P2 ;  /* 0xffffffffff047807 */ /* 0x000fe20001000000 */
[----:B------:R-:W-:Y:S01]  /*5780*/  BSSY B1, `(.L_x_91) ;  /* 0x0000043000017945 */ /* 0x000fe20003800000 */
[----:B------:R-:W-:Y:S01]  /*5790*/  @P1 LOP3.LUT P2, RZ, R64, 0xff, RZ, 0xc0, !PT ;  /* 0x000000ff40ff1812 */ /* 0x000fe2000784c0ff */
[----:B------:R-:W-:Y:S01]  /*57a0*/  VIADD R83, R88, UR48 ;  /* 0x0000003058537c36 */ /* 0x000fe20008000000 */
[----:B------:R-:W-:Y:S01]  /*57b0*/  @P1 SEL R0, RZ, 0xffffffff, P3 ;  /* 0xffffffffff001807 */ /* 0x000fe20001800000 */
[----:B------:R-:W-:Y:S01]  /*57c0*/  IMAD.MOV.U32 R89, RZ, RZ, 0x1 ;  /* 0x00000001ff597424 */ /* 0x000fe200078e00ff */
[----:B------:R-:W-:Y:S01]  /*57d0*/  LOP3.LUT R74, R74, 0x1, RZ, 0x3c, !PT ;  /* 0x000000014a4a7812 */ /* 0x000fe200078e3cff */
[----:B------:R-:W-:Y:S01]  /*57e0*/  IMAD.MOV.U32 R87, RZ, RZ, RZ ;  /* 0x000000ffff577224 */ /* 0x000fe200078e00ff */
[----:B------:R-:W-:Y:S02]  /*57f0*/  @P0 SEL R0, R4, R0, !P2 ;  /* 0x0000000004000207 */ /* 0x000fe40005000000 */
[----:B------:R-:W-:Y:S02]  /*5800*/  CS2R R46, SRZ ;  /* 0x00000000002e7805 */ /* 0x000fe4000001ff00 */
[----:B------:R-:W-:Y:S02]  /*5810*/  LEA R84, R31, UR48, 0x3 ;  /* 0x000000301f547c11 */ /* 0x000fe4000f8e18ff */
[----:B------:R-:W-:Y:S02]  /*5820*/  CS2R R44, SRZ ;  /* 0x00000000002c7805 */ /* 0x000fe4000001ff00 */
[----:B------:R-:W-:Y:S02]  /*5830*/  @P1 LOP3.LUT R0, R0, 0x1, RZ, 0xc0, !PT ;  /* 0x0000000100001812 */ /* 0x000fe400078ec0ff */
[----:B------:R-:W-:Y:S02]  /*5840*/  CS2R R42, SRZ ;  /* 0x00000000002a7805 */ /* 0x000fe4000001ff00 */
[----:B------:R-:W-:Y:S02]  /*5850*/  SHF.L.U32 R2, R73, 0x1f, RZ ;  /* 0x0000001f49027819 */ /* 0x000fe400000006ff */
[----:B------:R-:W-:Y:S02]  /*5860*/  CS2R R40, SRZ ;  /* 0x0000000000287805 */ /* 0x000fe4000001ff00 */
[----:B------:R-:W-:Y:S02]  /*5870*/  ISETP.NE.U32.OR P6, PT, R0, 0x1, !P1 ;  /* 0x000000010000780c */ /* 0x000fe40004fc5470 */
[----:B------:R-:W-:Y:S02]  /*5880*/  CS2R R50, SRZ ;  /* 0x0000000000327805 */ /* 0x000fe4000001ff00 */
[----:B------:R-:W-:Y:S02]  /*5890*/  PLOP3.LUT P2, PT, PT, PT, UP1, 0x80, 0x8 ;  /* 0x000000000008781c */ /* 0x000fe40003f4f018 */
[----:B------:R-:W-:Y:S02]  /*58a0*/  CS2R R48, SRZ ;  /* 0x0000000000307805 */ /* 0x000fe4000001ff00 */
[----:B------:R-:W-:Y:S02]  /*58b0*/  LEA.HI R34, R31, R31, RZ, 0x1 ;  /* 0x0000001f1f227211 */ /* 0x000fe400078f08ff */
[----:B------:R-:W-:Y:S02]  /*58c0*/  CS2R R54, SRZ ;  /* 0x0000000000367805 */ /* 0x000fe4000001ff00 */
[----:B------:R-:W-:Y:S02]  /*58d0*/  LOP3.LUT P4, R79, R64, 0xff, RZ, 0xc0, !PT ;  /* 0x000000ff404f7812 */ /* 0x000fe4000788c0ff */
[----:B------:R-:W-:Y:S02]  /*58e0*/  CS2R R52, SRZ ;  /* 0x0000000000347805 */ /* 0x000fe4000001ff00 */
[----:B------:R-:W-:Y:S01]  /*58f0*/  SEL R3, RZ, 0xffffffff, P3 ;  /* 0xffffffffff037807 */ /* 0x000fe20001800000 */
[----:B------:R-:W-:Y:S01]  /*5900*/  VIADD R85, R83, 0x400 ;  /* 0x0000040053557836 */ /* 0x000fe20000000000 */
[----:B------:R-:W-:Y:S01]  /*5910*/  P2R R81, PR, RZ, 0x40 ;  /* 0x00000040ff517803 */ /* 0x000fe20000000000 */
[----:B------:R-:W-:Y:S01]  /*5920*/  IMAD.IADD R82, R75, 0x1, R83 ;  /* 0x000000014b527824 */ /* 0x000fe200078e0253 */
[----:B------:R-:W-:Y:S02]  /*5930*/  @P6 SHF.L.U32 R0, R74, 0x1f, RZ ;  /* 0x0000001f4a006819 */ /* 0x000fe400000006ff */
[----:B------:R-:W-:Y:S02]  /*5940*/  @P2 SEL R3, R4, R3, !P4 ;  /* 0x0000000304032207 */ /* 0x000fe40006000000 */
[----:B------:R1:W3:Y:S02]  /*5950*/  @P6 SYNCS.PHASECHK.TRANS64.TRYWAIT P1, [UR48+0x50], R0 ;  /* 0x00005000ff0065a7 */ /* 0x0002e40008021130 */
[----:B------:R-:W-:Y:S04]  /*5960*/  LOP3.LUT R3, R3, 0x1, RZ, 0xc0, !PT ;  /* 0x0000000103037812 */ /* 0x000fe800078ec0ff */
[----:B------:R-:W-:Y:S04]  /*5970*/  ISETP.NE.U32.AND P5, PT, R3, 0x1, PT ;  /* 0x000000010300780c */ /* 0x000fe80003fa5070 */
[----:B------:R-:W-:Y:S01]  /*5980*/  P2R R90, PR, RZ, 0x20 ;  /* 0x00000020ff5a7803 */ /* 0x000fe20000000000 */
[----:B------:R4:W2:Y:S01]  /*5990*/  SYNCS.PHASECHK.TRANS64.TRYWAIT P0, [R84+URZ+0xc0], R2 ;  /* 0x0000c002540075a7 */ /* 0x0008a200080011ff */
[C---:B-1----:R-:W-:Y:S01]  /*59a0*/  IMAD.SHL.U32 R0, R34.reuse, 0x40, RZ ;  /* 0x0000004022007824 */ /* 0x042fe200078e00ff */
[----:B------:R-:W-:Y:S04]  /*59b0*/  LOP3.LUT R34, R34, 0xffe, RZ, 0xc0, !PT ;  /* 0x00000ffe22227812 */ /* 0x000fe800078ec0ff */
[----:B------:R-:W-:Y:S01]  /*59c0*/  LOP3.LUT R0, R0, 0xffffff80, RZ, 0xc0, !PT ;  /* 0xffffff8000007812 */ /* 0x000fe200078ec0ff */
[----:B------:R-:W-:Y:S04]  /*59d0*/  IMAD.IADD R34, R31, 0x1, -R34 ;  /* 0x000000011f227824 */ /* 0x000fe800078e0a22 */
[----:B------:R-:W-:Y:S04]  /*59e0*/  IMAD.IADD R0, R32, 0x1, R0 ;  /* 0x0000000120007824 */ /* 0x000fe800078e0200 */
[----:B------:R-:W-:Y:S01]  /*59f0*/  IMAD R34, R34, 0x100000, R0 ;  /* 0x0010000022227824 */ /* 0x000fe200078e0200 */
[----:B---3--:R-:W-:Y:S01]  /*5a00*/  @P6 SEL R89, RZ, 0x1, !P1 ;  /* 0x00000001ff596807 */ /* 0x008fe20004800000 */
[----:B----4-:R-:W-:Y:S06]  /*5a10*/  @!P6 BRA `(.L_x_92) ;  /* 0x000000000064e947 */ /* 0x010fec0003800000 */
[----:B------:R-:W-:Y:S01]  /*5a20*/  @P5 IMAD R5, R76, 0x4, R85 ;  /* 0x000000044c055824 */ /* 0x000fe200078e0255 */
[----:B------:R-:W-:Y:S01]  /*5a30*/  ISETP.NE.AND P1, PT, R89, RZ, PT ;  /* 0x000000ff5900720c */ /* 0x000fe20003f25270 */
[----:B------:R-:W-:Y:S01]  /*5a40*/  IMAD.MOV.U32 R46, RZ, RZ, RZ ;  /* 0x000000ffff2e7224 */ /* 0x000fe200078e00ff */
[----:B------:R-:W-:Y:S01]  /*5a50*/  BSSY B0, `(.L_x_93) ;  /* 0x000000d000007945 */ /* 0x000fe20003800000 */
[----:B------:R-:W-:Y:S01]  /*5a60*/  @P5 IMAD.IADD R4, R75, 0x1, R5 ;  /* 0x000000014b045824 */ /* 0x000fe200078e0205 */
[----:B------:R-:W-:Y:S02]  /*5a70*/  CS2R R42, SRZ ;  /* 0x00000000002a7805 */ /* 0x000fe4000001ff00 */
[----:B------:R-:W-:Y:S02]  /*5a80*/  CS2R R40, SRZ ;  /* 0x0000000000287805 */ /* 0x000fe4000001ff00 */
[----:B------:R-:W-:Y:S02]  /*5a90*/  CS2R R44, SRZ ;  /* 0x00000000002c7805 */ /* 0x000fe4000001ff00 */
[----:B------:R-:W-:Y:S02]  /*5aa0*/  CS2R R54, SRZ ;  /* 0x0000000000367805 */ /* 0x000fe4000001ff00 */
[----:B------:R-:W-:Y:S02]  /*5ab0*/  CS2R R52, SRZ ;  /* 0x0000000000347805 */ /* 0x000fe4000001ff00 */
[----:B------:R-:W-:Y:S02]  /*5ac0*/  CS2R R50, SRZ ;  /* 0x0000000000327805 */ /* 0x000fe4000001ff00 */
[----:B------:R-:W-:Y:S01]  /*5ad0*/  CS2R R48, SRZ ;  /* 0x0000000000307805 */ /* 0x000fe2000001ff00 */
[----:B------:R-:W-:Y:S06]  /*5ae0*/  @P1 BRA `(.L_x_94) ;  /* 0x00000000000c1947 */ /* 0x000fec0003800000 */
[----:B------:R-:W-:Y:S04]  /*5af0*/  SHF.L.U32 R3, R74, 0x1f, RZ ;  /* 0x0000001f4a037819 */ /* 0x000fe800000006ff */
[----:B------:R-:W1:Y:S02]  /*5b00*/  SYNCS.PHASECHK.TRANS64.TRYWAIT P1, [UR48+0x50], R3 ;  /* 0x00005003ff0075a7 */ /* 0x000e640008021130 */
[----:B-1----:R-:W-:Y:S05]  /*5b10*/  @!P1 BRA `(.L_x_95) ;  /* 0x0000003000989947 */ /* 0x002fea0003800000 */
.L_x_94:
[----:B------:R-:W-:Y:S05]  /*5b20*/  BSYNC B0 ;  /* 0x0000000000007941 */ /* 0x000fea0003800000 */
.L_x_93:
[----:B------:R-:W-:Y:S01]  /*5b30*/  ISETP.NE.AND P1, PT, R90, RZ, PT ;  /* 0x000000ff5a00720c */ /* 0x000fe20003f25270 */
[----:B------:R-:W-:Y:S11]  /*5b40*/  HFMA2 R87, -RZ, RZ, 0, 5.9604644775390625e-08 ;  /* 0x00000001ff577431 */ /* 0x000ff600000001ff */
[----:B------:R-:W-:Y:S01]  /*5b50*/  @!UPT UIADD3 URZ, UPT, UPT, URZ, URZ, URZ ;  /* 0x000000fffffff290 */ /* 0x000fe2000fffe0ff */
[----:B------:R-:W-:Y:S05]  /*5b60*/  @P1 WARPSYNC.ALL ;  /* 0x0000000000001948 */ /* 0x000fea0003800000 */
[----:B------:R3:W4:Y:S04]  /*5b70*/  @P1 LDSM.16.M88.4 R40, [R5] ;  /* 0x000000000528183b */ /* 0x0007280000000200 */
[----:B------:R3:W1:Y:S04]  /*5b80*/  @P1 LDSM.16.M88.4 R44, [R4] ;  /* 0x00000000042c183b */ /* 0x0006680000000200 */
[----:B------:R3:W1:Y:S04]  /*5b90*/  @P1 LDSM.16.M88.4 R52, [R88+UR48+0x400] ;  /* 0x000400305834183b */ /* 0x0006680008000200 */
[----:B------:R3:W1:Y:S02]  /*5ba0*/  @P1 LDSM.16.M88.4 R48, [R82+0x400] ;  /* 0x000400005230183b */ /* 0x0006640000000200 */
.L_x_92:
[----:B------:R-:W-:Y:S05]  /*5bb0*/  BSYNC B1 ;  /* 0x0000000000017941 */ /* 0x000fea0003800000 */
.L_x_91:
[----:B-1----:R-:W-:Y:S04]  /*5bc0*/  SHF.R.U32.HI R0, RZ, 0x15, R34 ;  /* 0x00000015ff007819 */ /* 0x002fe80000011622 */
[----:B------:R-:W-:Y:S01]  /*5bd0*/  LOP3.LUT P1, RZ, R0, 0x3, R69, 0x48, !PT ;  /* 0x0000000300ff7812 */ /* 0x000fe20007824845 */
[----:B------:R-:W-:Y:S01]  /*5be0*/  @!UPT UIADD3 URZ, UPT, UPT, URZ, URZ, URZ ;  /* 0x000000fffffff290 */ /* 0x000fe2000fffe0ff */
[----:B--2---:R-:W-:Y:S11]  /*5bf0*/  @P0 BRA `(.L_x_96) ;  /* 0x0000000000080947 */ /* 0x004ff60003800000 */
[----:B------:R-:W1:Y:S02]  /*5c00*/  SYNCS.PHASECHK.TRANS64.TRYWAIT P0, [R84+URZ+0xc0], R2 ;  /* 0x0000c002540075a7 */ /* 0x000e6400080011ff */
[----:B-1----:R-:W-:Y:S05]  /*5c10*/  @!P0 BRA `(.L_x_97) ;  /* 0x0000003000708947 */ /* 0x002fea0003800000 */
.L_x_96:
[----:B------:R-:W-:Y:S05]  /*5c20*/  @!P1 BRA `(.L_x_98) ;  /* 0x0000000000409947 */ /* 0x000fea0003800000 */
[----:B------:R-:W3:Y:S01]  /*5c30*/  LDCU.64 UR8, c[0x4][0x70] ;  /* 0x01000e00ff0877ac */ /* 0x000ee20008000a00 */
[----:B------:R-:W-:Y:S01]  /*5c40*/  MOV R3, 0x0 ;  /* 0x0000000000037802 */ /* 0x000fe20000000f00 */
[----:B------:R-:W-:Y:S02]  /*5c50*/  HFMA2 R12, -RZ, RZ, 0, 5.9604644775390625e-08 ;  /* 0x00000001ff0c7431 */ /* 0x000fe400000001ff */
[----:B------:R-:W-:Y:S02]  /*5c60*/  IMAD.MOV.U32 R8, RZ, RZ, 0x192 ;  /* 0x00000192ff087424 */ /* 0x000fe400078e00ff */
[----:B------:R-:W-:Y:S01]  /*5c70*/  IMAD.MOV.U32 R13, RZ, RZ, RZ ;  /* 0x000000ffff0d7224 */ /* 0x000fe200078e00ff */
[----:B------:R-:W2:Y:S01]  /*5c80*/  LDCU.64 UR6, c[0x4][0x78] ;  /* 0x01000f00ff0677ac */ /* 0x000ea20008000a00 */
[----:B-1----:R-:W1:Y:S01]  /*5c90*/  LDC.64 R2, c[0x4][R3] ;  /* 0x0100000003027b82 */ /* 0x002e620000000a00 */
[----:B------:R-:W5:Y:S01]  /*5ca0*/  LDCU.64 UR4, c[0x4][0x10] ;  /* 0x01000200ff0477ac */ /* 0x000f620008000a00 */
[----:B---3--:R-:W-:Y:S01]  /*5cb0*/  MOV R5, UR9 ;  /* 0x0000000900057c02 */ /* 0x008fe20008000f00 */
[----:B------:R-:W-:Y:S01]  /*5cc0*/  IMAD.U32 R4, RZ, RZ, UR8 ;  /* 0x00000008ff047e24 */ /* 0x000fe2000f8e00ff */
[----:B--2---:R-:W-:Y:S01]  /*5cd0*/  MOV R7, UR7 ;  /* 0x0000000700077c02 */ /* 0x004fe20008000f00 */
[----:B------:R-:W-:Y:S01]  /*5ce0*/  IMAD.U32 R6, RZ, RZ, UR6 ;  /* 0x00000006ff067e24 */ /* 0x000fe2000f8e00ff */
[----:B-----5:R-:W-:Y:S01]  /*5cf0*/  MOV R11, UR5 ;  /* 0x00000005000b7c02 */ /* 0x020fe20008000f00 */
[----:B------:R-:W-:Y:S02]  /*5d00*/  IMAD.U32 R10, RZ, RZ, UR4 ;  /* 0x00000004ff0a7e24 */ /* 0x000fe4000f8e00ff */
[----:B------:R-:W-:Y:S07]  /*5d10*/  LEPC R20, `(.L_x_98) ;  /* 0x000000001014794e */ /* 0x000fee0000000000 */
[----:B-1--4-:R-:W-:Y:S05]  /*5d20*/  CALL.ABS.NOINC R2 ;  /* 0x0000000002007343 */ /* 0x012fea0003c00000 */
.L_x_98:
[----:B------:R-:W-:Y:S01]  /*5d30*/  LOP3.LUT R20, R52, 0xffffe000, RZ, 0xc0, !PT ;  /* 0xffffe00034147812 */ /* 0x000fe200078ec0ff */
[----:B------:R-:W-:Y:S05]  /*5d40*/  WARPSYNC.ALL ;  /* 0x0000000000007948 */ /* 0x000fea0003800000 */
[----:B------:R-:W-:Y:S01]  /*5d50*/  R2UR UR4, R34 ;  /* 0x00000000220472ca */ /* 0x000fe200000e0000 */
[----:B------:R-:W-:Y:S01]  /*5d60*/  IMAD.SHL.U32 R91, R76, 0x4, RZ ;  /* 0x000000044c5b7824 */ /* 0x000fe200078e00ff */
[----:B------:R-:W-:Y:S01]  /*5d70*/  LOP3.LUT R21, R53, 0xffffe000, RZ, 0xc0, !PT ;  /* 0xffffe00035157812 */ /* 0x000fe200078ec0ff */
[----:B------:R-:W-:Y:S01]  /*5d80*/  BSSY.RECONVERGENT B0, `(.L_x_99) ;  /* 0x0000059000007945 */ /* 0x000fe20003800200 */
[----:B------:R-:W-:Y:S02]  /*5d90*/  ISETP.NE.AND P0, PT, R77, RZ, PT ;  /* 0x000000ff4d00720c */ /* 0x000fe40003f05270 */
[----:B------:R-:W-:Y:S05]  /*5da0*/  IADD3 R85, PT, PT, R85, R91, RZ ;  /* 0x0000005b55557210 */ /* 0x000fea0007ffe0ff */
[----:B------:R-:W-:Y:S02]  /*5db0*/  IMAD.IADD R86, R75, 0x1, R85 ;  /* 0x000000014b567824 */ /* 0x000fe400078e0255 */
[----:B---3--:R-:W2:Y:S02]  /*5dc0*/  LDTM.16dp128bit.x8 R4, tmem[UR4] ;  /* 0x00000004000479ee */ /* 0x008ea40008180000 */
[C---:B--2---:R-:W-:Y:S01]  /*5dd0*/  FMUL R0, R33.reuse, R4 ;  /* 0x0000000421007220 */ /* 0x044fe20000400000 */
[C---:B-1----:R-:W-:Y:S01]  /*5de0*/  FMUL R2, R33.reuse, R5 ;  /* 0x0000000521027220 */ /* 0x042fe20000400000 */
[C---:B------:R-:W-:Y:S01]  /*5df0*/  FMUL R3, R33.reuse, R6 ;  /* 0x0000000621037220 */ /* 0x040fe20000400000 */
[----:B------:R-:W-:Y:S01]  /*5e00*/  FMUL R4, R33, R8 ;  /* 0x0000000821047220 */ /* 0x000fe20000400000 */
[C---:B------:R-:W-:Y:S01]  /*5e10*/  FFMA R36, R35.reuse, R20, R0 ;  /* 0x0000001423247223 */ /* 0x040fe20000000000 */
[----:B------:R-:W-:Y:S01]  /*5e20*/  LOP3.LUT R0, R54, 0xffffe000, RZ, 0xc0, !PT ;  /* 0xffffe00036007812 */ /* 0x000fe200078ec0ff */
[----:B------:R-:W-:Y:S01]  /*5e30*/  FFMA R37, R35, R21, R2 ;  /* 0x0000001523257223 */ /* 0x000fe20000000002 */
[----:B------:R-:W-:Y:S01]  /*5e40*/  LOP3.LUT R2, R55, 0xffffe000, RZ, 0xc0, !PT ;  /* 0xffffe00037027812 */ /* 0x000fe200078ec0ff */
[C---:B------:R-:W-:Y:S01]  /*5e50*/  FMUL R5, R33.reuse, R9 ;  /* 0x0000000921057220 */ /* 0x040fe20000400000 */
[----:B------:R-:W-:Y:S01]  /*5e60*/  F2FP.TF32.F32.PACK_B R36, R36 ;  /* 0x00000024ff24723e */ /* 0x000fe200024050ff */
[C---:B------:R-:W-:Y:S01]  /*5e70*/  FMUL R8, R33.reuse, R12 ;  /* 0x0000000c21087220 */ /* 0x040fe20000400000 */
[----:B------:R-:W-:Y:S01]  /*5e80*/  F2FP.TF32.F32.PACK_B R37, R37 ;  /* 0x00000025ff25723e */ /* 0x000fe200024050ff */
[C---:B------:R-:W-:Y:S01]  /*5e90*/  FMUL R9, R33.reuse, R13 ;  /* 0x0000000d21097220 */ /* 0x040fe20000400000 */
[C---:B------:R-:W-:Y:S01]  /*5ea0*/  FMUL R12, R33.reuse, R16 ;  /* 0x00000010210c7220 */ /* 0x040fe20000400000 */
[----:B------:R-:W-:Y:S01]  /*5eb0*/  LOP3.LUT R16, R48, 0xffffe000, RZ, 0xc0, !PT ;  /* 0xffffe00030107812 */ /* 0x000fe200078ec0ff */
[C---:B------:R-:W-:Y:S01]  /*5ec0*/  FMUL R7, R33.reuse, R7 ;  /* 0x0000000721077220 */ /* 0x040fe20000400000 */
[----:B------:R-:W-:Y:S01]  /*5ed0*/  FMUL R13, R33, R17 ;  /* 0x00000011210d7220 */ /* 0x000fe20000400000 */
[----:B------:R-:W-:Y:S01]  /*5ee0*/  LOP3.LUT R17, R49, 0xffffe000, RZ, 0xc0, !PT ;  /* 0xffffe00031117812 */ /* 0x000fe200078ec0ff */
[----:B------:R-:W-:Y:S01]  /*5ef0*/  FFMA R38, R35, R0, R3 ;  /* 0x0000000023267223 */ /* 0x000fe20000000003 */
[----:B------:R-:W-:Y:S01]  /*5f00*/  LOP3.LUT R0, R50, 0xffffe000, RZ, 0xc0, !PT ;  /* 0xffffe00032007812 */ /* 0x000fe200078ec0ff */
[----:B------:R-:W-:Y:S01]  /*5f10*/  FMUL R6, R33, R10 ;  /* 0x0000000a21067220 */ /* 0x000fe20000400000 */
[----:B----4-:R-:W-:Y:S01]  /*5f20*/  LOP3.LUT R3, R41, 0xffffe000, RZ, 0xc0, !PT ;  /* 0xffffe00029037812 */ /* 0x010fe200078ec0ff */
[----:B------:R-:W-:Y:S01]  /*5f30*/  FFMA R39, R35, R2, R7 ;  /* 0x0000000223277223 */ /* 0x000fe20000000007 */
[----:B------:R-:W-:Y:S01]  /*5f40*/  LOP3.LUT R2, R51, 0xffffe000, RZ, 0xc0, !PT ;  /* 0xffffe00033027812 */ /* 0x000fe200078ec0ff */
[C---:B------:R-:W-:Y:S01]  /*5f50*/  FFMA R4, R35.reuse, R16, R4 ;  /* 0x0000001023047223 */ /* 0x040fe20000000004 */
[----:B------:R-:W-:Y:S01]  /*5f60*/  LOP3.LUT R16, R42, 0xffffe000, RZ, 0xc0, !PT ;  /* 0xffffe0002a107812 */ /* 0x000fe200078ec0ff */
[C---:B------:R-:W-:Y:S01]  /*5f70*/  FFMA R5, R35.reuse, R17, R5 ;  /* 0x0000001123057223 */ /* 0x040fe20000000005 */
[----:B------:R-:W-:Y:S01]  /*5f80*/  F2FP.TF32.F32.PACK_B R38, R38 ;  /* 0x00000026ff26723e */ /* 0x000fe200024050ff */
[----:B------:R-:W-:Y:S01]  /*5f90*/  FFMA R6, R35, R0, R6 ;  /* 0x0000000023067223 */ /* 0x000fe20000000006 */
[----:B------:R-:W-:Y:S01]  /*5fa0*/  LOP3.LUT R0, R40, 0xffffe000, RZ, 0xc0, !PT ;  /* 0xffffe00028007812 */ /* 0x000fe200078ec0ff */
[C---:B------:R-:W-:Y:S01]  /*5fb0*/  FMUL R11, R33.reuse, R11 ;  /* 0x0000000b210b7220 */ /* 0x040fe20000400000 */
[----:B------:R-:W-:Y:S01]  /*5fc0*/  F2FP.TF32.F32.PACK_B R39, R39 ;  /* 0x00000027ff27723e */ /* 0x000fe200024050ff */
[----:B------:R-:W-:Y:S01]  /*5fd0*/  FMUL R10, R33, R14 ;  /* 0x0000000e210a7220 */ /* 0x000fe20000400000 */
[----:B------:R-:W-:Y:S01]  /*5fe0*/  F2FP.TF32.F32.PACK_B R4, R4 ;  /* 0x00000004ff04723e */ /* 0x000fe200024050ff */
[----:B------:R-:W-:Y:S01]  /*5ff0*/  FFMA R7, R35, R2, R11 ;  /* 0x0000000223077223 */ /* 0x000fe2000000000b */
[----:B------:R-:W-:Y:S01]  /*6000*/  LOP3.LUT R2, R43, 0xffffe000, RZ, 0xc0, !PT ;  /* 0xffffe0002b027812 */ /* 0x000fe200078ec0ff */
[----:B------:R-:W-:Y:S01]  /*6010*/  FFMA R8, R35, R0, R8 ;  /* 0x0000000023087223 */ /* 0x000fe20000000008 */
[----:B------:R-:W-:Y:S01]  /*6020*/  LOP3.LUT R0, R44, 0xffffe000, RZ, 0xc0, !PT ;  /* 0xffffe0002c007812 */ /* 0x000fe200078ec0ff */
[----:B------:R1:W-:Y:S01]  /*6030*/  STSM.16.M88.4 [R83+0x400], R36 ;  /* 0x0004002453007844 */ /* 0x0003e20000000200 */
[----:B------:R-:W-:Y:S01]  /*6040*/  F2FP.TF32.F32.PACK_B R5, R5 ;  /* 0x00000005ff05723e */ /* 0x000fe200024050ff */
[----:B------:R-:W-:Y:S01]  /*6050*/  FMUL R15, R33, R15 ;  /* 0x0000000f210f7220 */ /* 0x000fe20000400000 */
[----:B------:R-:W-:Y:S01]  /*6060*/  F2FP.TF32.F32.PACK_B R6, R6 ;  /* 0x00000006ff06723e */ /* 0x000fe200024050ff */
[C---:B------:R-:W-:Y:S01]  /*6070*/  FFMA R9, R35.reuse, R3, R9 ;  /* 0x0000000323097223 */ /* 0x040fe20000000009 */
[C---:B------:R-:W-:Y:S01]  /*6080*/  FFMA R10, R35.reuse, R16, R10 ;  /* 0x00000010230a7223 */ /* 0x040fe2000000000a */
[----:B------:R-:W-:Y:S01]  /*6090*/  FFMA R11, R35, R2, R15 ;  /* 0x00000002230b7223 */ /* 0x000fe2000000000f */
[----:B------:R-:W-:Y:S01]  /*60a0*/  LOP3.LUT R2, R45, 0xffffe000, RZ, 0xc0, !PT ;  /* 0xffffe0002d027812 */ /* 0x000fe200078ec0ff */
[----:B------:R-:W-:Y:S01]  /*60b0*/  FFMA R12, R35, R0, R12 ;  /* 0x00000000230c7223 */ /* 0x000fe2000000000c */
[----:B------:R-:W-:Y:S01]  /*60c0*/  LOP3.LUT R3, R46, 0xffffe000, RZ, 0xc0, !PT ;  /* 0xffffe0002e037812 */ /* 0x000fe200078ec0ff */
[----:B------:R-:W-:Y:S01]  /*60d0*/  FMUL R14, R33, R18 ;  /* 0x00000012210e7220 */ /* 0x000fe20000400000 */
[----:B------:R-:W-:Y:S01]  /*60e0*/  LOP3.LUT R0, R47, 0xffffe000, RZ, 0xc0, !PT ;  /* 0xffffe0002f007812 */ /* 0x000fe200078ec0ff */
[----:B------:R-:W-:Y:S01]  /*60f0*/  FMUL R19, R33, R19 ;  /* 0x0000001321137220 */ /* 0x000fe20000400000 */
[----:B------:R-:W-:Y:S01]  /*6100*/  F2FP.TF32.F32.PACK_B R7, R7 ;  /* 0x00000007ff07723e */ /* 0x000fe200024050ff */
[C---:B------:R-:W-:Y:S01]  /*6110*/  FFMA R13, R35.reuse, R2, R13 ;  /* 0x00000002230d7223 */ /* 0x040fe2000000000d */
[C---:B------:R-:W-:Y:S01]  /*6120*/  FFMA R14, R35.reuse, R3, R14 ;  /* 0x00000003230e7223 */ /* 0x040fe2000000000e */
[----:B------:R-:W-:Y:S01]  /*6130*/  FFMA R15, R35, R0, R19 ;  /* 0x00000000230f7223 */ /* 0x000fe20000000013 */
[----:B------:R-:W-:Y:S01]  /*6140*/  F2FP.TF32.F32.PACK_B R8, R8 ;  /* 0x00000008ff08723e */ /* 0x000fe200024050ff */
[----:B------:R1:W-:Y:S01]  /*6150*/  STSM.16.M88.4 [R82+0x400], R4 ;  /* 0x0004000452007844 */ /* 0x0003e20000000200 */
[----:B------:R-:W-:Y:S02]  /*6160*/  F2FP.TF32.F32.PACK_B R9, R9 ;  /* 0x00000009ff09723e */ /* 0x000fe400024050ff */
[----:B------:R-:W-:Y:S02]  /*6170*/  F2FP.TF32.F32.PACK_B R10, R10 ;  /* 0x0000000aff0a723e */ /* 0x000fe400024050ff */
[----:B------:R-:W-:Y:S02]  /*6180*/  F2FP.TF32.F32.PACK_B R11, R11 ;  /* 0x0000000bff0b723e */ /* 0x000fe400024050ff */
[----:B------:R-:W-:Y:S02]  /*6190*/  F2FP.TF32.F32.PACK_B R12, R12 ;  /* 0x0000000cff0c723e */ /* 0x000fe400024050ff */
[----:B------:R-:W-:Y:S01]  /*61a0*/  F2FP.TF32.F32.PACK_B R13, R13 ;  /* 0x0000000dff0d723e */ /* 0x000fe200024050ff */
[----:B------:R1:W-:Y:S01]  /*61b0*/  STSM.16.M88.4 [R85], R8 ;  /* 0x0000000855007844 */ /* 0x0003e20000000200 */
[----:B------:R-:W-:Y:S02]  /*61c0*/  F2FP.TF32.F32.PACK_B R14, R14 ;  /* 0x0000000eff0e723e */ /* 0x000fe400024050ff */
[----:B------:R-:W-:Y:S05]  /*61d0*/  F2FP.TF32.F32.PACK_B R15, R15 ;  /* 0x0000000fff0f723e */ /* 0x000fea00024050ff */
[----:B------:R1:W-:Y:S01]  /*61e0*/  STSM.16.M88.4 [R86], R12 ;  /* 0x0000000c56007844 */ /* 0x0003e20000000200 */
[----:B------:R-:W-:Y:S01]  /*61f0*/  @!PT LDS RZ, [RZ] ;  /* 0x00000000fffff984 */ /* 0x000fe20000000800 */
[----:B------:R-:W-:Y:S01]  /*6200*/  @!PT LDS RZ, [RZ] ;  /* 0x00000000fffff984 */ /* 0x000fe20000000800 */
[----:B------:R-:W-:Y:S01]  /*6210*/  @!PT LDS RZ, [RZ] ;  /* 0x00000000fffff984 */ /* 0x000fe20000000800 */
[----:B------:R-:W-:Y:S01]  /*6220*/  @!PT LDS RZ, [RZ] ;  /* 0x00000000fffff984 */ /* 0x000fe20000000800 */
[----:B------:R2:W-:Y:S07]  /*6230*/  MEMBAR.ALL.CTA ;  /* 0x0000000000007992 */ /* 0x0005ee0000008000 */
[----:B--2---:R-:W2:Y:S02]  /*6240*/  FENCE.VIEW.ASYNC.S ;  /* 0x00000000000073c6 */ /* 0x004ea40000000000 */
[----:B--2---:R-:W-:Y:S06]  /*6250*/  BAR.SYNC.DEFER_BLOCKING 0x1, 0x80 ;  /* 0x0042000000007b1d */ /* 0x004fec0000010000 */
[----:B------:R-:W-:Y:S05]  /*6260*/  @P0 BRA `(.L_x_100) ;  /* 0x0000000000280947 */ /* 0x000fea0003800000 */
[----:B------:R-:W-:Y:S02]  /*6270*/  UIADD3 UR4, UPT, UPT, UR48, 0x400, URZ ;  /* 0x0000040030047890 */ /* 0x000fe4000fffe0ff */
[----:B------:R-:W-:Y:S01]  /*6280*/  UIADD3 UR6, UP0, UPT, UR52, 0x680, URZ ;  /* 0x0000068034067890 */ /* 0x000fe2000ff1e0ff */
[----:B------:R-:W-:Y:S03]  /*6290*/  UMOV UR43, UR36 ;  /* 0x00000024002b7c82 */ /* 0x000fe60008000000 */
[----:B------:R-:W-:Y:S01]  /*62a0*/  MOV R70, UR4 ;  /* 0x0000000400467c02 */ /* 0x000fe20008000f00 */
[----:B------:R-:W-:Y:S03]  /*62b0*/  UIADD3.X UR7, UPT, UPT, URZ, UR53, URZ, UP0, !UPT ;  /* 0x00000035ff077290 */ /* 0x000fe600087fe4ff */
[----:B------:R-:W-:Y:S11]  /*62c0*/  R2UR UR40, R70 ;  /* 0x00000000462872ca */ /* 0x000ff600000e0000 */
[----:B------:R-:W-:Y:S02]  /*62d0*/  @!UPT UIADD3 URZ, UPT, UPT, URZ, URZ, URZ ;  /* 0x000000fffffff290 */ /* 0x000fe4000fffe0ff */
[----:B------:R2:W-:Y:S01]  /*62e0*/  UTMASTG.3D [UR40], [UR6] ;  /* 0x00000028060073b5 */ /* 0x0005e20008010000 */
[----:B------:R0:W-:Y:S01]  /*62f0*/  UTMACMDFLUSH ;  /* 0x00000000000079b7 */ /* 0x0001e20000000000 */
[----:B--2---:R-:W-:Y:S04]  /*6300*/  DEPBAR.LE SB0, 0x1 ;  /* 0x000080400000791a */ /* 0x004fe80000000000 */
.L_x_100:
[----:B------:R-:W-:Y:S05]  /*6310*/  BSYNC.RECONVERGENT B0 ;  /* 0x0000000000007941 */ /* 0x000fea0003800200 */
.L_x_99:
[----:B------:R-:W-:Y:S01]  /*6320*/  BAR.SYNC.DEFER_BLOCKING 0x1, 0x80 ;  /* 0x0042000000007b1d */ /* 0x000fe20000010000 */
[----:B------:R-:W-:Y:S01]  /*6330*/  ISETP.NE.AND P1, PT, R81, RZ, PT ;  /* 0x000000ff5100720c */ /* 0x000fe20003f25270 */
[----:B------:R-:W-:Y:S01]  /*6340*/  UISETP.NE.AND UP0, UPT, UR49, URZ, UPT ;  /* 0x000000ff3100728c */ /* 0x000fe2000bf05270 */
[----:B------:R-:W-:Y:S11]  /*6350*/  LEA R2, R87, UR48, 0x3 ;  /* 0x0000003057027c11 */ /* 0x000ff6000f8e18ff */
[----:B------:R-:W-:Y:S01]  /*6360*/  @P1 SHF.L.U32 R3, R74, 0x1f, RZ ;  /* 0x0000001f4a031819 */ /* 0x000fe200000006ff */
[----:B------:R-:W-:Y:S06]  /*6370*/  BRA.U !UP0, `(.L_x_101) ;  /* 0x0000000108247547 */ /* 0x000fec000b800000 */
[----:B-1----:R-:W-:Y:S01]  /*6380*/  IMAD.U32 R4, RZ, RZ, UR51 ;  /* 0x00000033ff047e24 */ /* 0x002fe2000f8e00ff */
[----:B------:R-:W-:Y:S01]  /*6390*/  MOV R0, UR37 ;  /* 0x0000002500007c02 */ /* 0x000fe20008000f00 */
[----:B------:R-:W-:Y:S03]  /*63a0*/  UIADD3 UR51, UPT, UPT, UR51, 0x1, URZ ;  /* 0x0000000133337890 */ /* 0x000fe6000fffe0ff */
[----:B------:R-:W-:Y:S01]  /*63b0*/  @P1 LEA R4, R4, UR48, 0x3 ;  /* 0x0000003004041c11 */ /* 0x000fe2000f8e18ff */
[----:B------:R-:W-:Y:S04]  /*63c0*/  UISETP.NE.AND UP0, UPT, UR51, 0x4, UPT ;  /* 0x000000043300788c */ /* 0x000fe8000bf05270 */
[----:B------:R-:W-:Y:S01]  /*63d0*/  @P1 VIADD R4, R4, 0x70 ;  /* 0x0000007004041836 */ /* 0x000fe20000000000 */
[----:B------:R-:W-:Y:S04]  /*63e0*/  USEL UR51, UR51, URZ, UP0 ;  /* 0x000000ff33337287 */ /* 0x000fe80008000000 */
[----:B------:R-:W-:Y:S04]  /*63f0*/  @P1 PRMT R0, R0, 0x654, R4 ;  /* 0x0000065400001816 */ /* 0x000fe80000000004 */
[----:B------:R2:W-:Y:S04]  /*6400*/  @P1 SYNCS.ARRIVE.TRANS64.RED.A1T0 RZ, [R0+URZ], RZ ;  /* 0x000000ff00ff19a7 */ /* 0x0005e800081004ff */
.L_x_101:
[----:B------:R-:W3:Y:S01]  /*6410*/  @P1 SYNCS.PHASECHK.TRANS64.TRYWAIT P0, [R2+URZ+0x50], R3 ;  /* 0x00005003020015a7 */ /* 0x000ee200080011ff */
[----:B------:R-:W-:Y:S01]  /*6420*/  BSSY B1, `(.L_x_102) ;  /* 0x0000017000017945 */ /* 0x000fe20003800000 */
[----:B---3--:R-:W-:Y:S03]  /*6430*/  @P1 SEL R89, RZ, 0x1, !P0 ;  /* 0x00000001ff591807 */ /* 0x008fe60004000000 */
[----:B------:R-:W-:Y:S05]  /*6440*/  @!P1 BRA `(.L_x_103) ;  /* 0x0000000000509947 */ /* 0x000fea0003800000 */
[----:B------:R-:W-:Y:S01]  /*6450*/  ISETP.NE.AND P1, PT, R90, RZ, PT ;  /* 0x000000ff5a00720c */ /* 0x000fe20003f25270 */
[----:B------:R-:W-:Y:S01]  /*6460*/  BSSY B0, `(.L_x_104) ;  /* 0x000000a000007945 */ /* 0x000fe20003800000 */
[----:B------:R-:W-:Y:S11]  /*6470*/  ISETP.NE.AND P0, PT, R89, RZ, PT ;  /* 0x000000ff5900720c */ /* 0x000ff60003f05270 */
[----:B-1----:R-:W-:Y:S04]  /*6480*/  @P1 IMAD R5, R87, 0x2000, R88 ;  /* 0x0000200057051824 */ /* 0x002fe800078e0258 */
[----:B------:R-:W-:Y:S05]  /*6490*/  @P1 VIADD R4, R5, UR48 ;  /* 0x0000003005041c36 */ /* 0x000fea0008000000 */
[----:B------:R-:W-:Y:S01]  /*64a0*/  @P1 IADD3 R3, PT, PT, R91, R4, RZ ;  /* 0x000000045b031210 */ /* 0x000fe20007ffe0ff */
[----:B------:R-:W-:Y:S01]  /*64b0*/  @P1 IMAD.IADD R4, R75, 0x1, R4 ;  /* 0x000000014b041824 */ /* 0x000fe200078e0204 */
[----:B------:R-:W-:Y:S06]  /*64c0*/  @P0 BRA `(.L_x_105) ;  /* 0x00000000000c0947 */ /* 0x000fec0003800000 */
[----:B--2---:R-:W-:Y:S04]  /*64d0*/  SHF.L.U32 R0, R74, 0x1f, RZ ;  /* 0x0000001f4a007819 */ /* 0x004fe800000006ff */
[----:B------:R-:W1:Y:S02]  /*64e0*/  SYNCS.PHASECHK.TRANS64.TRYWAIT P0, [R2+URZ+0x50], R0 ;  /* 0x00005000020075a7 */ /* 0x000e6400080011ff */
[----:B-1----:R-:W-:Y:S05]  /*64f0*/  @!P0 BRA `(.L_x_106) ;  /* 0x00000028004c8947 */ /* 0x002fea0003800000 */
.L_x_105:
[----:B------:R-:W-:Y:S05]  /*6500*/  BSYNC B0 ;  /* 0x0000000000007941 */ /* 0x000fea0003800000 */
.L_x_104:
[----:B------:R-:W-:Y:S02]  /*6510*/  ISETP.NE.AND P0, PT, R90, RZ, PT ;  /* 0x000000ff5a00720c */ /* 0x000fe40003f05270 */
[----:B------:R-:W-:Y:S11]  /*6520*/  IADD3 R87, PT, PT, R87, 0x1, RZ ;  /* 0x0000000157577810 */ /* 0x000ff60007ffe0ff */
[----:B-12---:R-:W-:Y:S01]  /*6530*/  @P0 IMAD.IADD R0, R75, 0x1, R3 ;  /* 0x000000014b000824 */ /* 0x006fe200078e0203 */
[----:B------:R-:W-:Y:S05]  /*6540*/  @P0 WARPSYNC.ALL ;  /* 0x0000000000000948 */ /* 0x000fea0003800000 */
[----:B------:R3:W4:Y:S04]  /*6550*/  @P0 LDSM.16.M88.4 R52, [R5+UR48+0x400] ;  /* 0x000400300534083b */ /* 0x0007280008000200 */
[----:B------:R3:W1:Y:S04]  /*6560*/  @P0 LDSM.16.M88.4 R48, [R4+0x400] ;  /* 0x000400000430083b */ /* 0x0006680000000200 */
[----:B------:R3:W2:Y:S04]  /*6570*/  @P0 LDSM.16.M88.4 R40, [R3+0x400] ;  /* 0x000400000328083b */ /* 0x0006a80000000200 */
[----:B------:R3:W1:Y:S02]  /*6580*/  @P0 LDSM.16.M88.4 R44, [R0+0x400] ;  /* 0x00040000002c083b */ /* 0x0006640000000200 */
.L_x_103:
[----:B------:R-:W-:Y:S05]  /*6590*/  BSYNC B1 ;  /* 0x0000000000017941 */ /* 0x000fea0003800000 */
.L_x_102:
[----:B--23--:R-:W-:Y:S05]  /*65a0*/  VIADD R0, R34, 0x20 ;  /* 0x0000002022007836 */ /* 0x00cfea0000000000 */
[----:B------:R-:W-:Y:S04]  /*65b0*/  SHF.R.U32.HI R0, RZ, 0x15, R0 ;  /* 0x00000015ff007819 */ /* 0x000fe80000011600 */
[----:B------:R-:W-:Y:S11]  /*65c0*/  LOP3.LUT P0, RZ, R0, 0x3, R69, 0x48, !PT ;  /* 0x0000000300ff7812 */ /* 0x000ff60007804845 */
[----:B------:R-:W-:Y:S02]  /*65d0*/  @!UPT UIADD3 URZ, UPT, UPT, URZ, URZ, URZ ;  /* 0x000000fffffff290 */ /* 0x000fe4000fffe0ff */
[----:B------:R-:W-:Y:S05]  /*65e0*/  @!P0 BRA `(.L_x_107) ;  /* 0x0000000000408947 */ /* 0x000fea0003800000 */
[----:B------:R-:W2:Y:S01]  /*65f0*/  LDCU.64 UR8, c[0x4][0x70] ;  /* 0x01000e00ff0877ac */ /* 0x000ea20008000a00 */
[----:B------:R-:W-:Y:S01]  /*6600*/  MOV R3, 0x0 ;  /* 0x0000000000037802 */ /* 0x000fe20000000f00 */
[----:B-1----:R-:W-:Y:S02]  /*6610*/  HFMA2 R12, -RZ, RZ, 0, 5.9604644775390625e-08 ;  /* 0x00000001ff0c7431 */ /* 0x002fe400000001ff */
[----:B------:R-:W-:Y:S02]  /*6620*/  IMAD.MOV.U32 R8, RZ, RZ, 0x192 ;  /* 0x00000192ff087424 */ /* 0x000fe400078e00ff */
[----:B------:R-:W-:Y:S01]  /*6630*/  IMAD.MOV.U32 R13, RZ, RZ, RZ ;  /* 0x000000ffff0d7224 */ /* 0x000fe200078e00ff */
[----:B------:R-:W1:Y:S01]  /*6640*/  LDCU.64 UR6, c[0x4][0x78] ;  /* 0x01000f00ff0677ac */ /* 0x000e620008000a00 */
[----:B------:R-:W3:Y:S01]  /*6650*/  LDC.64 R2, c[0x4][R3] ;  /* 0x0100000003027b82 */ /* 0x000ee20000000a00 */
[----:B------:R-:W5:Y:S01]  /*6660*/  LDCU.64 UR4, c[0x4][0x10] ;  /* 0x01000200ff0477ac */ /* 0x000f620008000a00 */
[----:B--2---:R-:W-:Y:S01]  /*6670*/  MOV R5, UR9 ;  /* 0x0000000900057c02 */ /* 0x004fe20008000f00 */
[----:B------:R-:W-:Y:S01]  /*6680*/  IMAD.U32 R4, RZ, RZ, UR8 ;  /* 0x00000008ff047e24 */ /* 0x000fe2000f8e00ff */
[----:B-1----:R-:W-:Y:S01]  /*6690*/  MOV R7, UR7 ;  /* 0x0000000700077c02 */ /* 0x002fe20008000f00 */
[----:B------:R-:W-:Y:S01]  /*66a0*/  IMAD.U32 R6, RZ, RZ, UR6 ;  /* 0x00000006ff067e24 */ /* 0x000fe2000f8e00ff */
[----:B-----5:R-:W-:Y:S01]  /*66b0*/  MOV R11, UR5 ;  /* 0x00000005000b7c02 */ /* 0x020fe20008000f00 */
[----:B------:R-:W-:Y:S02]  /*66c0*/  IMAD.U32 R10, RZ, RZ, UR4 ;  /* 0x00000004ff0a7e24 */ /* 0x000fe4000f8e00ff */
[----:B------:R-:W-:Y:S07]  /*66d0*/  LEPC R20, `(.L_x_107) ;  /* 0x000000001014794e */ /* 0x000fee0000000000 */
[----:B---34-:R-:W-:Y:S05]  /*66e0*/  CALL.ABS.NOINC R2 ;  /* 0x0000000002007343 */ /* 0x018fea0003c00000 */
.L_x_107:
[----:B------:R-:W-:Y:S01]  /*66f0*/  ISETP.NE.AND P6, PT, R81, RZ, PT ;  /* 0x000000ff5100720c */ /* 0x000fe20003fc5270 */
[----:B------:R-:W-:Y:S05]  /*6700*/  WARPSYNC.ALL ;  /* 0x0000000000007948 */ /* 0x000fea0003800000 */
[----:B------:R-:W-:Y:S01]  /*6710*/  R2UR UR4, R34 ;  /* 0x00000000220472ca */ /* 0x000fe200000e0000 */
[----:B------:R-:W-:Y:S01]  /*6720*/  IMAD.U32 R0, RZ, RZ, UR51 ;  /* 0x00000033ff007e24 */ /* 0x000fe2000f8e00ff */
[----:B----4-:R-:W-:Y:S01]  /*6730*/  LOP3.LUT R20, R52, 0xffffe000, RZ, 0xc0, !PT ;  /* 0xffffe00034147812 */ /* 0x010fe200078ec0ff */
[----:B------:R-:W-:Y:S01]  /*6740*/  IMAD.U32 R21, RZ, RZ, UR37 ;  /* 0x00000025ff157e24 */ /* 0x000fe2000f8e00ff */
[----:B------:R-:W-:Y:S01]  /*6750*/  ISETP.NE.AND P0, PT, R77, RZ, PT ;  /* 0x000000ff4d00720c */ /* 0x000fe20003f05270 */
[----:B------:R-:W-:Y:S02]  /*6760*/  BSSY.RECONVERGENT B0, `(.L_x_108) ;  /* 0x000005b000007945 */ /* 0x000fe40003800200 */
[----:B------:R-:W-:Y:S05]  /*6770*/  @P6 LEA R0, R0, UR48, 0x3 ;  /* 0x0000003000006c11 */ /* 0x000fea000f8e18ff */
[----:B------:R-:W-:Y:S01]  /*6780*/  @P6 VIADD R0, R0, 0x70 ;  /* 0x0000007000006836 */ /* 0x000fe20000000000 */
[----:B-1----:R-:W1:Y:S04]  /*6790*/  LDTM.16dp128bit.x8 R4, tmem[UR4+0x20] ;  /* 0x00002004000479ee */ /* 0x002e680008180000 */
[----:B------:R-:W-:Y:S01]  /*67a0*/  @P6 PRMT R21, R21, 0x654, R0 ;  /* 0x0000065415156816 */ /* 0x000fe20000000000 */
[C---:B-1----:R-:W-:Y:S01]  /*67b0*/  FMUL R0, R33.reuse, R4 ;  /* 0x0000000421007220 */ /* 0x042fe20000400000 */
[C---:B------:R-:W-:Y:S01]  /*67c0*/  FMUL R4, R33.reuse, R8 ;  /* 0x0000000821047220 */ /* 0x040fe20000400000 */
[C---:B------:R-:W-:Y:S01]  /*67d0*/  FMUL R8, R33.reuse, R12 ;  /* 0x0000000c21087220 */ /* 0x040fe20000400000 */
[----:B------:R-:W-:Y:S01]  /*67e0*/  FMUL R12, R33, R16 ;  /* 0x00000010210c7220 */ /* 0x000fe20000400000 */
[----:B------:R-:W-:Y:S01]  /*67f0*/  LOP3.LUT R16, R53, 0xffffe000, RZ, 0xc0, !PT ;  /* 0xffffe00035107812 */ /* 0x000fe200078ec0ff */
[C---:B------:R-:W-:Y:S01]  /*6800*/  FMUL R2, R33.reuse, R5 ;  /* 0x0000000521027220 */ /* 0x040fe20000400000 */
[C---:B------:R-:W-:Y:S01]  /*6810*/  FMUL R3, R33.reuse, R6 ;  /* 0x0000000621037220 */ /* 0x040fe20000400000 */
[----:B------:R-:W-:Y:S01]  /*6820*/  FMUL R5, R33, R9 ;  /* 0x0000000921057220 */ /* 0x000fe20000400000 */
[----:B------:R-:W-:Y:S01]  /*6830*/  FFMA R36, R35, R20, R0 ;  /* 0x0000001423247223 */ /* 0x000fe20000000000 */
[----:B------:R-:W-:Y:S01]  /*6840*/  LOP3.LUT R0, R54, 0xffffe000, RZ, 0xc0, !PT ;  /* 0xffffe00036007812 */ /* 0x000fe200078ec0ff */
[C---:B------:R-:W-:Y:S01]  /*6850*/  FMUL R6, R33.reuse, R10 ;  /* 0x0000000a21067220 */ /* 0x040fe20000400000 */
[C---:B------:R-:W-:Y:S01]  /*6860*/  FMUL R9, R33.reuse, R13 ;  /* 0x0000000d21097220 */ /* 0x040fe20000400000 */
[C---:B------:R-:W-:Y:S01]  /*6870*/  FMUL R10, R33.reuse, R14 ;  /* 0x0000000e210a7220 */ /* 0x040fe20000400000 */
[----:B------:R-:W-:Y:S01]  /*6880*/  F2FP.TF32.F32.PACK_B R36, R36 ;  /* 0x00000024ff24723e */ /* 0x000fe200024050ff */
[----:B------:R-:W-:Y:S01]  /*6890*/  FMUL R13, R33, R17 ;  /* 0x00000011210d7220 */ /* 0x000fe20000400000 */
[----:B------:R-:W-:Y:S01]  /*68a0*/  LOP3.LUT R17, R55, 0xffffe000, RZ, 0xc0, !PT ;  /* 0xffffe00037117812 */ /* 0x000fe200078ec0ff */
[----:B------:R-:W-:Y:S01]  /*68b0*/  FMUL R14, R33, R18 ;  /* 0x00000012210e7220 */ /* 0x000fe20000400000 */
[----:B------:R-:W-:Y:S01]  /*68c0*/  LOP3.LUT R18, R48, 0xffffe000, RZ, 0xc0, !PT ;  /* 0xffffe00030127812 */ /* 0x000fe200078ec0ff */
[----:B------:R-:W-:Y:S01]  /*68d0*/  FFMA R37, R35, R16, R2 ;  /* 0x0000001023257223 */ /* 0x000fe20000000002 */
[----:B------:R-:W-:Y:S01]  /*68e0*/  LOP3.LUT R2, R49, 0xffffe000, RZ, 0xc0, !PT ;  /* 0xffffe00031027812 */ /* 0x000fe200078ec0ff */
[----:B------:R-:W-:Y:S01]  /*68f0*/  FMUL R7, R33, R7 ;  /* 0x0000000721077220 */ /* 0x000fe20000400000 */
[----:B------:R-:W-:Y:S01]  /*6900*/  LOP3.LUT R16, R41, 0xffffe000, RZ, 0xc0, !PT ;  /* 0xffffe00029107812 */ /* 0x000fe200078ec0ff */
[C---:B------:R-:W-:Y:S01]  /*6910*/  FFMA R38, R35.reuse, R0, R3 ;  /* 0x0000000023267223 */ /* 0x040fe20000000003 */
[----:B------:R-:W-:Y:S01]  /*6920*/  LOP3.LUT R0, R50, 0xffffe000, RZ, 0xc0, !PT ;  /* 0xffffe00032007812 */ /* 0x000fe200078ec0ff */
[C---:B------:R-:W-:Y:S01]  /*6930*/  FFMA R39, R35.reuse, R17, R7 ;  /* 0x0000001123277223 */ /* 0x040fe20000000007 */
[----:B------:R-:W-:Y:S01]  /*6940*/  LOP3.LUT R3, R40, 0xffffe000, RZ, 0xc0, !PT ;  /* 0xffffe00028037812 */ /* 0x000fe200078ec0ff */
[C---:B------:R-:W-:Y:S01]  /*6950*/  FFMA R4, R35.reuse, R18, R4 ;  /* 0x0000001223047223 */ /* 0x040fe20000000004 */
[----:B------:R-:W-:Y:S01]  /*6960*/  F2FP.TF32.F32.PACK_B R37, R37 ;  /* 0x00000025ff25723e */ /* 0x000fe200024050ff */
[----:B------:R-:W-:Y:S01]  /*6970*/  FFMA R5, R35, R2, R5 ;  /* 0x0000000223057223 */ /* 0x000fe20000000005 */
[----:B------:R-:W-:Y:S01]  /*6980*/  LOP3.LUT R2, R51, 0xffffe000, RZ, 0xc0, !PT ;  /* 0xffffe00033027812 */ /* 0x000fe200078ec0ff */
[----:B------:R-:W-:Y:S01]  /*6990*/  FMUL R11, R33, R11 ;  /* 0x0000000b210b7220 */ /* 0x000fe20000400000 */
[----:B------:R-:W-:Y:S01]  /*69a0*/  F2FP.TF32.F32.PACK_B R38, R38 ;  /* 0x00000026ff26723e */ /* 0x000fe200024050ff */
[C---:B------:R-:W-:Y:S01]  /*69b0*/  FFMA R6, R35.reuse, R0, R6 ;  /* 0x0000000023067223 */ /* 0x040fe20000000006 */
[----:B------:R-:W-:Y:S01]  /*69c0*/  LOP3.LUT R0, R42, 0xffffe000, RZ, 0xc0, !PT ;  /* 0xffffe0002a007812 */ /* 0x000fe200078ec0ff */
[----:B------:R-:W-:Y:S01]  /*69d0*/  FFMA R7, R35, R2, R11 ;  /* 0x0000000223077223 */ /* 0x000fe2000000000b */
[----:B------:R-:W-:Y:S01]  /*69e0*/  LOP3.LUT R2, R43, 0xffffe000, RZ, 0xc0, !PT ;  /* 0xffffe0002b027812 */ /* 0x000fe200078ec0ff */
[----:B------:R-:W-:Y:S01]  /*69f0*/  FFMA R8, R35, R3, R8 ;  /* 0x0000000323087223 */ /* 0x000fe20000000008 */
[----:B------:R-:W-:Y:S01]  /*6a00*/  LOP3.LUT R3, R45, 0xffffe000, RZ, 0xc0, !PT ;  /* 0xffffe0002d037812 */ /* 0x000fe200078ec0ff */
[----:B------:R-:W-:Y:S01]  /*6a10*/  FFMA R9, R35, R16, R9 ;  /* 0x0000001023097223 */ /* 0x000fe20000000009 */
[----:B------:R-:W-:Y:S01]  /*6a20*/  F2FP.TF32.F32.PACK_B R39, R39 ;  /* 0x00000027ff27723e */ /* 0x000fe200024050ff */
[----:B------:R-:W-:Y:S01]  /*6a30*/  FMUL R15, R33, R15 ;  /* 0x0000000f210f7220 */ /* 0x000fe20000400000 */
[----:B------:R-:W-:Y:S01]  /*6a40*/  LOP3.LUT R16, R46, 0xffffe000, RZ, 0xc0, !PT ;  /* 0xffffe0002e107812 */ /* 0x000fe200078ec0ff */
[C---:B------:R-:W-:Y:S01]  /*6a50*/  FFMA R10, R35.reuse, R0, R10 ;  /* 0x00000000230a7223 */ /* 0x040fe2000000000a */
        /* <DEDUP_REMOVED lines=8> */
[----:B------:R-:W-:Y:S01]  /*6ae0*/  F2FP.TF32.F32.PACK_B R6, R6 ;  /* 0x00000006ff06723e */ /* 0x000fe200024050ff */
[C---:B------:R-:W-:Y:S01]  /*6af0*/  FFMA R13, R35.reuse, R3, R13 ;  /* 0x00000003230d7223 */ /* 0x040fe2000000000d */
[----:B------:R-:W-:Y:S01]  /*6b00*/  F2FP.TF32.F32.PACK_B R7, R7 ;  /* 0x00000007ff07723e */ /* 0x000fe200024050ff */
[C---:B------:R-:W-:Y:S01]  /*6b10*/  FFMA R14, R35.reuse, R16, R14 ;  /* 0x00000010230e7223 */ /* 0x040fe2000000000e */
[----:B------:R-:W-:Y:S01]  /*6b20*/  FFMA R15, R35, R2, R19 ;  /* 0x00000002230f7223 */ /* 0x000fe20000000013 */
[----:B------:R-:W-:Y:S02]  /*6b30*/  F2FP.TF32.F32.PACK_B R8, R8 ;  /* 0x00000008ff08723e */ /* 0x000fe400024050ff */
[----:B------:R1:W-:Y:S01]  /*6b40*/  STSM.16.M88.4 [R82+0x2400], R4 ;  /* 0x0024000452007844 */ /* 0x0003e20000000200 */
[----:B------:R-:W-:Y:S02]  /*6b50*/  F2FP.TF32.F32.PACK_B R9, R9 ;  /* 0x00000009ff09723e */ /* 0x000fe400024050ff */
[----:B------:R-:W-:Y:S02]  /*6b60*/  F2FP.TF32.F32.PACK_B R10, R10 ;  /* 0x0000000aff0a723e */ /* 0x000fe400024050ff */
[----:B------:R-:W-:Y:S02]  /*6b70*/  F2FP.TF32.F32.PACK_B R11, R11 ;  /* 0x0000000bff0b723e */ /* 0x000fe400024050ff */
[----:B------:R-:W-:Y:S02]  /*6b80*/  F2FP.TF32.F32.PACK_B R12, R12 ;  /* 0x0000000cff0c723e */ /* 0x000fe400024050ff */
[----:B------:R-:W-:Y:S01]  /*6b90*/  F2FP.TF32.F32.PACK_B R13, R13 ;  /* 0x0000000dff0d723e */ /* 0x000fe200024050ff */
[----:B------:R1:W-:Y:S01]  /*6ba0*/  STSM.16.M88.4 [R85+0x2000], R8 ;  /* 0x0020000855007844 */ /* 0x0003e20000000200 */
[----:B------:R-:W-:Y:S02]  /*6bb0*/  F2FP.TF32.F32.PACK_B R14, R14 ;  /* 0x0000000eff0e723e */ /* 0x000fe400024050ff */
[----:B------:R-:W-:Y:S02]  /*6bc0*/  F2FP.TF32.F32.PACK_B R15, R15 ;  /* 0x0000000fff0f723e */ /* 0x000fe400024050ff */
[----:B------:R-:W-:Y:S02]  /*6bd0*/  LEA R0, R87, UR48, 0x3 ;  /* 0x0000003057007c11 */ /* 0x000fe4000f8e18ff */
[----:B------:R-:W-:Y:S01]  /*6be0*/  @P6 SHF.L.U32 R2, R74, 0x1f, RZ ;  /* 0x0000001f4a026819 */ /* 0x000fe200000006ff */
[----:B------:R1:W-:Y:S01]  /*6bf0*/  STSM.16.M88.4 [R86+0x2000], R12 ;  /* 0x0020000c56007844 */ /* 0x0003e20000000200 */
        /* <DEDUP_REMOVED lines=8> */
[----:B------:R-:W-:Y:S02]  /*6c80*/  UIADD3 UR8, UP0, UPT, UR52, 0x680, URZ ;  /* 0x0000068034087890 */ /* 0x000fe4000ff1e0ff */
[----:B------:R-:W-:Y:S02]  /*6c90*/  UIADD3 UR5, UPT, UPT, UR41, 0x20, URZ ;  /* 0x0000002029057890 */ /* 0x000fe4000fffe0ff */
[----:B------:R-:W-:Y:S02]  /*6ca0*/  UIADD3 UR4, UPT, UPT, UR48, 0x2400, URZ ;  /* 0x0000240030047890 */ /* 0x000fe4000fffe0ff */
[----:B------:R-:W-:Y:S01]  /*6cb0*/  UIADD3.X UR9, UPT, UPT, URZ, UR53, URZ, UP0, !UPT ;  /* 0x00000035ff097290 */ /* 0x000fe200087fe4ff */
[----:B------:R-:W-:Y:S01]  /*6cc0*/  UMOV UR6, UR42 ;  /* 0x0000002a00067c82 */ /* 0x000fe20008000000 */
[----:B------:R-:W-:Y:S07]  /*6cd0*/  UMOV UR7, UR36 ;  /* 0x0000002400077c82 */ /* 0x000fee0008000000 */
[----:B------:R2:W-:Y:S01]  /*6ce0*/  UTMASTG.3D [UR4], [UR8] ;  /* 0x00000004080073b5 */ /* 0x0005e20008010000 */
[----:B------:R0:W-:Y:S01]  /*6cf0*/  UTMACMDFLUSH ;  /* 0x00000000000079b7 */ /* 0x0001e20000000000 */
[----:B--2---:R-:W-:Y:S04]  /*6d00*/  DEPBAR.LE SB0, 0x1 ;  /* 0x000080400000791a */ /* 0x004fe80000000000 */
.L_x_109:
[----:B------:R-:W-:Y:S05]  /*6d10*/  BSYNC.RECONVERGENT B0 ;  /* 0x0000000000007941 */ /* 0x000fea0003800200 */
.L_x_108:
[----:B------:R-:W-:Y:S01]  /*6d20*/  BAR.SYNC.DEFER_BLOCKING 0x1, 0x80 ;  /* 0x0042000000007b1d */ /* 0x000fe20000010000 */
[----:B------:R-:W-:Y:S04]  /*6d30*/  UIADD3 UR40, UPT, UPT, UR51, 0x1, URZ ;  /* 0x0000000133287890 */ /* 0x000fe8000fffe0ff */
[----:B------:R-:W-:Y:S04]  /*6d40*/  UISETP.NE.AND UP0, UPT, UR40, 0x4, UPT ;  /* 0x000000042800788c */ /* 0x000fe8000bf05270 */
[----:B------:R-:W-:Y:S01]  /*6d50*/  USEL UR40, UR40, URZ, UP0 ;  /* 0x000000ff28287287 */ /* 0x000fe20008000000 */
[----:B------:R2:W-:Y:S01]  /*6d60*/  @P6 SYNCS.ARRIVE.TRANS64.RED.A1T0 RZ, [R21+URZ], RZ ;  /* 0x000000ff15ff69a7 */ /* 0x0005e200081004ff */
[----:B------:R-:W-:Y:S01]  /*6d70*/  BSSY B1, `(.L_x_110) ;  /* 0x0000018000017945 */ /* 0x000fe20003800000 */
[----:B------:R-:W3:Y:S02]  /*6d80*/  @P6 SYNCS.PHASECHK.TRANS64.TRYWAIT P0, [R0+URZ+0x50], R2 ;  /* 0x00005002000065a7 */ /* 0x000ee400080011ff */
[----:B---3--:R-:W-:Y:S01]  /*6d90*/  @P6 SEL R89, RZ, 0x1, !P0 ;  /* 0x00000001ff596807 */ /* 0x008fe20004000000 */
[----:B--2---:R-:W-:Y:S06]  /*6da0*/  @!P6 BRA `(.L_x_111) ;  /* 0x000000000050e947 */ /* 0x004fec0003800000 */
        /* <DEDUP_REMOVED lines=8> */
[----:B------:R-:W-:Y:S04]  /*6e30*/  SHF.L.U32 R5, R74, 0x1f, RZ ;  /* 0x0000001f4a057819 */ /* 0x000fe800000006ff */
[----:B------:R-:W1:Y:S02]  /*6e40*/  SYNCS.PHASECHK.TRANS64.TRYWAIT P0, [R0+URZ+0x50], R5 ;  /* 0x00005005000075a7 */ /* 0x000e6400080011ff */
[----:B-1----:R-:W-:Y:S05]  /*6e50*/  @!P0 BRA `(.L_x_114) ;  /* 0x0000002000088947 */ /* 0x002fea0003800000 */
.L_x_113:
[----:B------:R-:W-:Y:S05]  /*6e60*/  BSYNC B0 ;  /* 0x0000000000007941 */ /* 0x000fea0003800000 */
.L_x_112:
[----:B------:R-:W-:Y:S02]  /*6e70*/  ISETP.NE.AND P0, PT, R90, RZ, PT ;  /* 0x000000ff5a00720c */ /* 0x000fe40003f05270 */
[----:B------:R-:W-:Y:S11]  /*6e80*/  IADD3 R87, PT, PT, R87, 0x1, RZ ;  /* 0x0000000157577810 */ /* 0x000ff60007ffe0ff */
[----:B-1----:R-:W-:Y:S01]  /*6e90*/  @P0 IMAD.IADD R0, R75, 0x1, R2 ;  /* 0x000000014b000824 */ /* 0x002fe200078e0202 */
[----:B------:R-:W-:Y:S05]  /*6ea0*/  @P0 WARPSYNC.ALL ;  /* 0x0000000000000948 */ /* 0x000fea0003800000 */
[----:B------:R2:W3:Y:S04]  /*6eb0*/  @P0 LDSM.16.M88.4 R52, [R4+UR48+0x400] ;  /* 0x000400300434083b */ /* 0x0004e80008000200 */
[----:B------:R2:W4:Y:S04]  /*6ec0*/  @P0 LDSM.16.M88.4 R48, [R3+0x400] ;  /* 0x000400000330083b */ /* 0x0005280000000200 */
[----:B------:R2:W1:Y:S04]  /*6ed0*/  @P0 LDSM.16.M88.4 R40, [R2+0x400] ;  /* 0x000400000228083b */ /* 0x0004680000000200 */
[----:B------:R2:W1:Y:S02]  /*6ee0*/  @P0 LDSM.16.M88.4 R44, [R0+0x400] ;  /* 0x00040000002c083b */ /* 0x0004640000000200 */
.L_x_111:
[----:B------:R-:W-:Y:S05]  /*6ef0*/  BSYNC B1 ;  /* 0x0000000000017941 */ /* 0x000fea0003800000 */
.L_x_110:
[----:B--2---:R-:W-:Y:S05]  /*6f00*/  VIADD R0, R34, 0x40 ;  /* 0x0000004022007836 */ /* 0x004fea0000000000 */
        /* <DEDUP_REMOVED lines=20> */
.L_x_115:
[----:B------:R-:W-:Y:S01]  /*7050*/  ISETP.NE.AND P6, PT, R81, RZ, PT ;  /* 0x000000ff5100720c */ /* 0x000fe20003fc5270 */
[----:B------:R-:W-:Y:S05]  /*7060*/  WARPSYNC.ALL ;  /* 0x0000000000007948 */ /* 0x000fea0003800000 */
[----:B------:R-:W-:Y:S01]  /*7070*/  R2UR UR4, R34 ;  /* 0x00000000220472ca */ /* 0x000fe200000e0000 */
[----:B------:R-:W-:Y:S01]  /*7080*/  IMAD.U32 R0, RZ, RZ, UR40 ;  /* 0x00000028ff007e24 */ /* 0x000fe2000f8e00ff */
[----:B---3--:R-:W-:Y:S01]  /*7090*/  LOP3.LUT R20, R52, 0xffffe000, RZ, 0xc0, !PT ;  /* 0xffffe00034147812 */ /* 0x008fe200078ec0ff */
        /* <DEDUP_REMOVED lines=24> */
[----:B----4-:R-:W-:Y:S01]  /*7220*/  LOP3.LUT R18, R48, 0xffffe000, RZ, 0xc0, !PT ;  /* 0xffffe00030127812 */ /* 0x010fe200078ec0ff */
        /* <DEDUP_REMOVED lines=68> */
.L_x_117:
[----:B------:R-:W-:Y:S05]  /*7670*/  BSYNC.RECONVERGENT B0 ;  /* 0x0000000000007941 */ /* 0x000fea0003800200 */
.L_x_116:
        /* <DEDUP_REMOVED lines=12> */
[----:B------:R-:W-:Y:S04]  /*7740*/  @P1 IMAD R87, R87, 0x2000, R88 ;  /* 0x0000200057571824 */ /* 0x000fe800078e0258 */
[----:B------:R-:W-:Y:S05]  /*7750*/  @P1 VIADD R3, R87, UR48 ;  /* 0x0000003057031c36 */ /* 0x000fea0008000000 */
[----:B------:R-:W-:Y:S01]  /*7760*/  @P1 IADD3 R91, PT, PT, R91, R3, RZ ;  /* 0x000000035b5b1210 */ /* 0x000fe20007ffe0ff */
[----:B------:R-:W-:Y:S01]  /*7770*/  @P1 IMAD.IADD R3, R75, 0x1, R3 ;  /* 0x000000014b031824 */ /* 0x000fe200078e0203 */
[----:B------:R-:W-:Y:S06]  /*7780*/  @P0 BRA `(.L_x_121) ;  /* 0x00000000000c0947 */ /* 0x000fec0003800000 */
[----:B------:R-:W-:Y:S04]  /*7790*/  SHF.L.U32 R0, R74, 0x1f, RZ ;  /* 0x0000001f4a007819 */ /* 0x000fe800000006ff */
[----:B------:R-:W2:Y:S02]  /*77a0*/  SYNCS.PHASECHK.TRANS64.TRYWAIT P0, [R2+URZ+0x50], R0 ;  /* 0x00005000020075a7 */ /* 0x000ea400080011ff */
[----:B--2---:R-:W-:Y:S05]  /*77b0*/  @!P0 BRA `(.L_x_122) ;  /* 0x0000001400c48947 */ /* 0x004fea0003800000 */
.L_x_121:
[----:B------:R-:W-:Y:S05]  /*77c0*/  BSYNC B0 ;  /* 0x0000000000007941 */ /* 0x000fea0003800000 */
.L_x_120:
[----:B------:R-:W-:Y:S11]  /*77d0*/  ISETP.NE.AND P0, PT, R90, RZ, PT ;  /* 0x000000ff5a00720c */ /* 0x000ff60003f05270 */
[----:B------:R-:W-:Y:S02]  /*77e0*/  @!UPT UIADD3 URZ, UPT, UPT, URZ, URZ, URZ ;  /* 0x000000fffffff290 */ /* 0x000fe4000fffe0ff */
[----:B--2---:R-:W-:Y:S01]  /*77f0*/  @P0 IADD3 R0, PT, PT, R75, R91, RZ ;  /* 0x0000005b4b000210 */ /* 0x004fe20007ffe0ff */
[----:B------:R-:W-:Y:S05]  /*7800*/  @P0 WARPSYNC.ALL ;  /* 0x0000000000000948 */ /* 0x000fea0003800000 */
[----:B------:R2:W3:Y:S04]  /*7810*/  @P0 LDSM.16.M88.4 R52, [R87+UR48+0x400] ;  /* 0x000400305734083b */ /* 0x0004e80008000200 */
[----:B------:R2:W4:Y:S04]  /*7820*/  @P0 LDSM.16.M88.4 R48, [R3+0x400] ;  /* 0x000400000330083b */ /* 0x0005280000000200 */
[----:B------:R2:W1:Y:S04]  /*7830*/  @P0 LDSM.16.M88.4 R40, [R91+0x400] ;  /* 0x000400005b28083b */ /* 0x0004680000000200 */
[----:B------:R2:W1:Y:S02]  /*7840*/  @P0 LDSM.16.M88.4 R44, [R0+0x400] ;  /* 0x00040000002c083b */ /* 0x0004640000000200 */
.L_x_119:
[----:B------:R-:W-:Y:S05]  /*7850*/  BSYNC B1 ;  /* 0x0000000000017941 */ /* 0x000fea0003800000 */
.L_x_118:
        /* <DEDUP_REMOVED lines=21> */
.L_x_123:
[----:B------:R-:W-:Y:S01]  /*79b0*/  ISETP.NE.AND P0, PT, R77, RZ, PT ;  /* 0x000000ff4d00720c */ /* 0x000fe20003f05270 */
[----:B------:R-:W-:Y:S05]  /*79c0*/  WARPSYNC.ALL ;  /* 0x0000000000007948 */ /* 0x000fea0003800000 */
[----:B------:R-:W-:Y:S01]  /*79d0*/  R2UR UR4, R34 ;  /* 0x00000000220472ca */ /* 0x000fe200000e0000 */
[----:B------:R-:W-:Y:S01]  /*79e0*/  BSSY.RECONVERGENT B0, `(.L_x_124) ;  /* 0x000005c000007945 */ /* 0x000fe20003800200 */
[----:B------:R-:W-:Y:S02]  /*79f0*/  R2UR UR5, R84 ;  /* 0x00000000540572ca */ /* 0x000fe400000e0000 */
[----:B---3--:R-:W-:Y:S02]  /*7a00*/  LOP3.LUT R0, R52, 0xffffe000, RZ, 0xc0, !PT ;  /* 0xffffe00034007812 */ /* 0x008fe400078ec0ff */
[----:B------:R-:W-:Y:S02]  /*7a10*/  LOP3.LUT R2, R53, 0xffffe000, RZ, 0xc0, !PT ;  /* 0xffffe00035027812 */ /* 0x000fe400078ec0ff */
[----:B------:R-:W-:Y:S02]  /*7a20*/  LOP3.LUT R3, R54, 0xffffe000, RZ, 0xc0, !PT ;  /* 0xffffe00036037812 */ /* 0x000fe400078ec0ff */
[----:B------:R-:W-:Y:S02]  /*7a30*/  LOP3.LUT R20, R55, 0xffffe000, RZ, 0xc0, !PT ;  /* 0xffffe00037147812 */ /* 0x000fe400078ec0ff */
[----:B----4-:R-:W-:Y:S01]  /*7a40*/  LOP3.LUT R21, R48, 0xffffe000, RZ, 0xc0, !PT ;  /* 0xffffe00030157812 */ /* 0x010fe200078ec0ff */
[----:B-1----:R-:W1:Y:S01]  /*7a50*/  LDTM.16dp128bit.x8 R4, tmem[UR4+0x60] ;  /* 0x00006004000479ee */ /* 0x002e620008180000 */
[----:B------:R-:W-:Y:S01]  /*7a60*/  LOP3.LUT R34, R49, 0xffffe000, RZ, 0xc0, !PT ;  /* 0xffffe00031227812 */ /* 0x000fe200078ec0ff */
[----:B------:R-:W-:Y:S01]  /*7a70*/  UIADD3 UR5, UPT, UPT, UR5, 0xe0, URZ ;  /* 0x000000e005057890 */ /* 0x000fe2000fffe0ff */
[----:B------:R-:W-:Y:S01]  /*7a80*/  LOP3.LUT R36, R50, 0xffffe000, RZ, 0xc0, !PT ;  /* 0xffffe00032247812 */ /* 0x000fe200078ec0ff */
[----:B------:R-:W-:Y:S01]  /*7a90*/  NOP ;  /* 0x0000000000007918 */ /* 0x000fe20000000000 */
[----:B------:R-:W-:Y:S01]  /*7aa0*/  LOP3.LUT R37, R51, 0xffffe000, RZ, 0xc0, !PT ;  /* 0xffffe00033257812 */ /* 0x000fe200078ec0ff */
[----:B------:R-:W-:Y:S01]  /*7ab0*/  UPRMT UR5, UR37, 0x654, UR5 ;  /* 0x0000065425057896 */ /* 0x000fe20008000005 */
[----:B------:R-:W-:Y:S02]  /*7ac0*/  LOP3.LUT R38, R40, 0xffffe000, RZ, 0xc0, !PT ;  /* 0xffffe00028267812 */ /* 0x000fe400078ec0ff */
[----:B------:R-:W-:Y:S02]  /*7ad0*/  LOP3.LUT R39, R41, 0xffffe000, RZ, 0xc0, !PT ;  /* 0xffffe00029277812 */ /* 0x000fe400078ec0ff */
[----:B------:R-:W-:Y:S02]  /*7ae0*/  LOP3.LUT R40, R42, 0xffffe000, RZ, 0xc0, !PT ;  /* 0xffffe0002a287812 */ /* 0x000fe400078ec0ff */
[----:B------:R-:W-:Y:S02]  /*7af0*/  LOP3.LUT R41, R43, 0xffffe000, RZ, 0xc0, !PT ;  /* 0xffffe0002b297812 */ /* 0x000fe400078ec0ff */
[----:B------:R-:W-:Y:S01]  /*7b00*/  LOP3.LUT R42, R44, 0xffffe000, RZ, 0xc0, !PT ;  /* 0xffffe0002c2a7812 */ /* 0x000fe200078ec0ff */
[----:B-1----:R-:W-:Y:S01]  /*7b10*/  SYNCS.ARRIVE.TRANS64.RED.A1T0 RZ, [UR5], RZ ;  /* 0x000000ffffff79a7 */ /* 0x002fe20008100405 */
[----:B------:R-:W-:Y:S02]  /*7b20*/  LOP3.LUT R43, R45, 0xffffe000, RZ, 0xc0, !PT ;  /* 0xffffe0002d2b7812 */ /* 0x000fe400078ec0ff */
[----:B------:R-:W-:Y:S02]  /*7b30*/  LOP3.LUT R44, R46, 0xffffe000, RZ, 0xc0, !PT ;  /* 0xffffe0002e2c7812 */ /* 0x000fe400078ec0ff */
[----:B------:R-:W-:Y:S01]  /*7b40*/  LOP3.LUT R45, R47, 0xffffe000, RZ, 0xc0, !PT ;  /* 0xffffe0002f2d7812 */ /* 0x000fe200078ec0ff */
[C---:B------:R-:W-:Y:S01]  /*7b50*/  FMUL R4, R33.reuse, R4 ;  /* 0x0000000421047220 */ /* 0x040fe20000400000 */
[C---:B------:R-:W-:Y:S01]  /*7b60*/  FMUL R5, R33.reuse, R5 ;  /* 0x0000000521057220 */ /* 0x040fe20000400000 */
[C---:B------:R-:W-:Y:S01]  /*7b70*/  FMUL R6, R33.reuse, R6 ;  /* 0x0000000621067220 */ /* 0x040fe20000400000 */
[----:B------:R-:W-:Y:S01]  /*7b80*/  FMUL R7, R33, R7 ;  /* 0x0000000721077220 */ /* 0x000fe20000400000 */
[----:B------:R-:W-:Y:S01]  /*7b90*/  FFMA R4, R35, R0, R4 ;  /* 0x0000000023047223 */ /* 0x000fe20000000004 */
[----:B------:R-:W-:Y:S01]  /*7ba0*/  FMUL R8, R33, R8 ;  /* 0x0000000821087220 */ /* 0x000fe20000400000 */
[----:B------:R-:W-:Y:S01]  /*7bb0*/  FFMA R5, R35, R2, R5 ;  /* 0x0000000223057223 */ /* 0x000fe20000000005 */
[----:B------:R-:W-:Y:S01]  /*7bc0*/  FMUL R9, R33, R9 ;  /* 0x0000000921097220 */ /* 0x000fe20000400000 */
[----:B------:R-:W-:Y:S01]  /*7bd0*/  FFMA R6, R35, R3, R6 ;  /* 0x0000000323067223 */ /* 0x000fe20000000006 */
[----:B------:R-:W-:Y:S01]  /*7be0*/  F2FP.TF32.F32.PACK_B R4, R4 ;  /* 0x00000004ff04723e */ /* 0x000fe200024050ff */
[----:B------:R-:W-:Y:S01]  /*7bf0*/  FMUL R10, R33, R10 ;  /* 0x0000000a210a7220 */ /* 0x000fe20000400000 */
[----:B------:R-:W-:Y:S01]  /*7c00*/  F2FP.TF32.F32.PACK_B R5, R5 ;  /* 0x00000005ff05723e */ /* 0x000fe200024050ff */
[----:B------:R-:W-:Y:S01]  /*7c10*/  FFMA R7, R35, R20, R7 ;  /* 0x0000001423077223 */ /* 0x000fe20000000007 */
[----:B------:R-:W-:Y:S01]  /*7c20*/  FMUL R11, R33, R11 ;  /* 0x0000000b210b7220 */ /* 0x000fe20000400000 */
        /* <DEDUP_REMOVED lines=8> */
[----:B------:R-:W-:Y:S01]  /*7cb0*/  F2FP.TF32.F32.PACK_B R6, R6 ;  /* 0x00000006ff06723e */ /* 0x000fe200024050ff */
[----:B------:R-:W-:Y:S01]  /*7cc0*/  FFMA R12, R35, R38, R12 ;  /* 0x00000026230c7223 */ /* 0x000fe2000000000c */
[----:B------:R-:W-:Y:S01]  /*7cd0*/  F2FP.TF32.F32.PACK_B R7, R7 ;  /* 0x00000007ff07723e */ /* 0x000fe200024050ff */
[----:B------:R-:W-:Y:S01]  /*7ce0*/  FMUL R16, R33, R16 ;  /* 0x0000001021107220 */ /* 0x000fe20000400000 */
[----:B------:R-:W-:Y:S01]  /*7cf0*/  FFMA R13, R35, R39, R13 ;  /* 0x00000027230d7223 */ /* 0x000fe2000000000d */
[----:B------:R-:W-:Y:S01]  /*7d00*/  FMUL R17, R33, R17 ;  /* 0x0000001121117220 */ /* 0x000fe20000400000 */
[----:B------:R-:W-:Y:S01]  /*7d10*/  FFMA R14, R35, R40, R14 ;  /* 0x00000028230e7223 */ /* 0x000fe2000000000e */
[----:B------:R1:W-:Y:S01]  /*7d20*/  STSM.16.M88.4 [R83+0x6400], R4 ;  /* 0x0064000453007844 */ /* 0x0003e20000000200 */
[----:B------:R-:W-:Y:S01]  /*7d30*/  FMUL R18, R33, R18 ;  /* 0x0000001221127220 */ /* 0x000fe20000400000 */
[----:B------:R-:W-:Y:S01]  /*7d40*/  FFMA R15, R35, R41, R15 ;  /* 0x00000029230f7223 */ /* 0x000fe2000000000f */
[----:B------:R-:W-:Y:S01]  /*7d50*/  FMUL R19, R33, R19 ;  /* 0x0000001321137220 */ /* 0x000fe20000400000 */
[----:B------:R-:W-:Y:S01]  /*7d60*/  F2FP.TF32.F32.PACK_B R8, R8 ;  /* 0x00000008ff08723e */ /* 0x000fe200024050ff */
[C---:B------:R-:W-:Y:S01]  /*7d70*/  FFMA R16, R35.reuse, R42, R16 ;  /* 0x0000002a23107223 */ /* 0x040fe20000000010 */
[----:B------:R-:W-:Y:S01]  /*7d80*/  F2FP.TF32.F32.PACK_B R9, R9 ;  /* 0x00000009ff09723e */ /* 0x000fe200024050ff */
[C---:B------:R-:W-:Y:S01]  /*7d90*/  FFMA R17, R35.reuse, R43, R17 ;  /* 0x0000002b23117223 */ /* 0x040fe20000000011 */
[----:B------:R-:W-:Y:S01]  /*7da0*/  F2FP.TF32.F32.PACK_B R10, R10 ;  /* 0x0000000aff0a723e */ /* 0x000fe200024050ff */
[C---:B------:R-:W-:Y:S01]  /*7db0*/  FFMA R18, R35.reuse, R44, R18 ;  /* 0x0000002c23127223 */ /* 0x040fe20000000012 */
[----:B------:R-:W-:Y:S01]  /*7dc0*/  F2FP.TF32.F32.PACK_B R11, R11 ;  /* 0x0000000bff0b723e */ /* 0x000fe200024050ff */
[----:B------:R-:W-:Y:S01]  /*7dd0*/  FFMA R19, R35, R45, R19 ;  /* 0x0000002d23137223 */ /* 0x000fe20000000013 */
[----:B------:R-:W-:Y:S02]  /*7de0*/  F2FP.TF32.F32.PACK_B R12, R12 ;  /* 0x0000000cff0c723e */ /* 0x000fe400024050ff */
[----:B------:R-:W-:Y:S01]  /*7df0*/  F2FP.TF32.F32.PACK_B R13, R13 ;  /* 0x0000000dff0d723e */ /* 0x000fe200024050ff */
[----:B------:R1:W-:Y:S01]  /*7e00*/  STSM.16.M88.4 [R82+0x6400], R8 ;  /* 0x0064000852007844 */ /* 0x0003e20000000200 */
[----:B------:R-:W-:Y:S02]  /*7e10*/  F2FP.TF32.F32.PACK_B R14, R14 ;  /* 0x0000000eff0e723e */ /* 0x000fe400024050ff */
[----:B------:R-:W-:Y:S02]  /*7e20*/  F2FP.TF32.F32.PACK_B R15, R15 ;  /* 0x0000000fff0f723e */ /* 0x000fe400024050ff */
[----:B------:R-:W-:Y:S02]  /*7e30*/  F2FP.TF32.F32.PACK_B R16, R16 ;  /* 0x00000010ff10723e */ /* 0x000fe400024050ff */
[----:B------:R-:W-:Y:S01]  /*7e40*/  F2FP.TF32.F32.PACK_B R17, R17 ;  /* 0x00000011ff11723e */ /* 0x000fe200024050ff */
[----:B------:R1:W-:Y:S01]  /*7e50*/  STSM.16.M88.4 [R85+0x6000], R12 ;  /* 0x0060000c55007844 */ /* 0x0003e20000000200 */
[----:B------:R-:W-:Y:S02]  /*7e60*/  F2FP.TF32.F32.PACK_B R18, R18 ;  /* 0x00000012ff12723e */ /* 0x000fe400024050ff */
[----:B------:R-:W-:Y:S05]  /*7e70*/  F2FP.TF32.F32.PACK_B R19, R19 ;  /* 0x00000013ff13723e */ /* 0x000fea00024050ff */
        /* <DEDUP_REMOVED lines=18> */
.L_x_125:
[----:B------:R-:W-:Y:S05]  /*7fa0*/  BSYNC.RECONVERGENT B0 ;  /* 0x0000000000007941 */ /* 0x000fea0003800200 */
.L_x_124:
[----:B------:R-:W-:Y:S01]  /*7fb0*/  BAR.SYNC.DEFER_BLOCKING 0x1, 0x80 ;  /* 0x0042000000007b1d */ /* 0x000fe20000010000 */
[----:B------:R-:W-:Y:S01]  /*7fc0*/  UISETP.NE.AND UP0, UPT, UR49, -0x4, UPT ;  /* 0xfffffffc3100788c */ /* 0x000fe2000bf05270 */
[----:B------:R-:W-:Y:S08]  /*7fd0*/  IADD3 R31, PT, PT, R31, 0x1, RZ ;  /* 0x000000011f1f7810 */ /* 0x000ff00007ffe0ff */
[----:B------:R-:W-:Y:S05]  /*7fe0*/  BRA.U !UP0, `(.L_x_126) ;  /* 0x0000000108287547 */ /* 0x000fea000b800000 */
[----:B------:R-:W-:Y:S01]  /*7ff0*/  ISETP.NE.AND P0, PT, R81, RZ, PT ;  /* 0x000000ff5100720c */ /* 0x000fe20003f05270 */
[----:B------:R-:W-:Y:S01]  /*8000*/  IMAD.U32 R2, RZ, RZ, UR51 ;  /* 0x00000033ff027e24 */ /* 0x000fe2000f8e00ff */
[----:B------:R-:W-:Y:S01]  /*8010*/  UIADD3 UR51, UPT, UPT, UR51, 0x1, URZ ;  /* 0x0000000133337890 */ /* 0x000fe2000fffe0ff */
[----:B------:R-:W-:Y:S03]  /*8020*/  IMAD.U32 R0, RZ, RZ, UR37 ;  /* 0x00000025ff007e24 */ /* 0x000fe6000f8e00ff */
[----:B------:R-:W-:Y:S04]  /*8030*/  UISETP.NE.AND UP0, UPT, UR51, 0x4, UPT ;  /* 0x000000043300788c */ /* 0x000fe8000bf05270 */
[----:B------:R-:W-:Y:S03]  /*8040*/  USEL UR51, UR51, URZ, UP0 ;  /* 0x000000ff33337287 */ /* 0x000fe60008000000 */
[----:B------:R-:W-:Y:S05]  /*8050*/  @P0 LEA R2, R2, UR48, 0x3 ;  /* 0x0000003002020c11 */ /* 0x000fea000f8e18ff */
[----:B------:R-:W-:Y:S05]  /*8060*/  @P0 VIADD R2, R2, 0x70 ;  /* 0x0000007002020836 */ /* 0x000fea0000000000 */
[----:B------:R-:W-:Y:S04]  /*8070*/  @P0 PRMT R0, R0, 0x654, R2 ;  /* 0x0000065400000816 */ /* 0x000fe80000000002 */
[----:B------:R2:W-:Y:S03]  /*8080*/  @P0 SYNCS.ARRIVE.TRANS64.RED.A1T0 RZ, [R0+URZ], RZ ;  /* 0x000000ff00ff09a7 */ /* 0x0005e600081004ff */
.L_x_126:
[----:B------:R-:W-:Y:S01]  /*8090*/  ISETP.NE.AND P2, PT, R78, RZ, PT ;  /* 0x000000ff4e00720c */ /* 0x000fe20003f45270 */
[----:B------:R-:W-:Y:S01]  /*80a0*/  UIADD3 UR49, UPT, UPT, UR49, 0x4, URZ ;  /* 0x0000000431317890 */ /* 0x000fe2000fffe0ff */
[----:B------:R-:W-:Y:S01]  /*80b0*/  ISETP.NE.AND P0, PT, R80, 0x2, PT ;  /* 0x000000025000780c */ /* 0x000fe20003f05270 */
[----:B-1----:R-:W-:Y:S01]  /*80c0*/  IMAD.IADD R14, R29, 0x1, R62 ;  /* 0x000000011d0e7824 */ /* 0x002fe200078e023e */
[----:B------:R-:W-:Y:S01]  /*80d0*/  ISETP.NE.AND P1, PT, R31, 0x4, PT ;  /* 0x000000041f00780c */ /* 0x000fe20003f25270 */
[----:B------:R-:W-:Y:S01]  /*80e0*/  IMAD.IADD R15, R30, 0x1, R63 ;  /* 0x000000011e0f7824 */ /* 0x000fe200078e023f */
[----:B------:R-:W-:Y:S02]  /*80f0*/  SEL R2, RZ, 0x1, P0 ;  /* 0x00000001ff027807 */ /* 0x000fe40000000000 */
[----:B--2---:R-:W-:Y:S02]  /*8100*/  SEL R0, RZ, 0x1, P1 ;  /* 0x00000001ff007807 */ /* 0x004fe40000800000 */
[----:B------:R-:W-:Y:S02]  /*8110*/  LOP3.LUT R72, R72, R2, RZ, 0x3c, !PT ;  /* 0x0000000248487212 */ /* 0x000fe400078e3cff */
[----:B------:R-:W-:Y:S02]  /*8120*/  LOP3.LUT R73, R73, R0, RZ, 0x3c, !PT ;  /* 0x0000000049497212 */ /* 0x000fe400078e3cff */
[----:B------:R-:W-:Y:S02]  /*8130*/  @P2 R2UR UR36, R71 ;  /* 0x00000000472422ca */ /* 0x000fe400000e0000 */
[----:B------:R-:W-:Y:S02]  /*8140*/  SEL R80, R80, RZ, P0 ;  /* 0x000000ff50507207 */ /* 0x000fe40000000000 */
[----:B------:R-:W-:Y:S01]  /*8150*/  SEL R31, R31, RZ, P1 ;  /* 0x000000ff1f1f7207 */ /* 0x000fe20000800000 */
[----:B------:R-:W-:Y:S10]  /*8160*/  @P2 BRA `(.L_x_127) ;  /* 0xffffffcc00082947 */ /* 0x000ff4000383ffff */
[----:B------:R-:W-:-:S09]  /*8170*/  UISETP.NE.AND UP0, UPT, UR50, URZ, UPT ;  /* 0x000000ff3200728c */ /* 0x000fd2000bf05270 */
[----:B------:R-:W-:Y:S05]  /*8180*/  BRA.U !UP0, `(.L_x_128) ;  /* 0x0000000108487547 */ /* 0x000fea000b800000 */
[----:B------:R-:W1:Y:S02]  /*8190*/  LDCU.64 UR4, c[0x0][0x890] ;  /* 0x00011200ff0477ac */ /* 0x000e640008000a00 */
[----:B-1----:R-:W-:-:S04]  /*81a0*/  UISETP.NE.U32.AND UP0, UPT, UR4, URZ, UPT ;  /* 0x000000ff0400728c */ /* 0x002fc8000bf05070 */
[----:B------:R-:W-:-:S09]  /*81b0*/  UISETP.NE.AND.EX UP0, UPT, UR5, URZ, UPT, UP0 ;  /* 0x000000ff0500728c */ /* 0x000fd2000bf05300 */
[----:B------:R-:W-:Y:S05]  /*81c0*/  BRA.U UP0, `(.L_x_129) ;  /* 0x00000001000c7547 */ /* 0x000fea000b800000 */
[----:B------:R-:W-:-:S13]  /*81d0*/  FSETP.NEU.AND P0, PT, R35, RZ, PT ;  /* 0x000000ff2300720b */ /* 0x000fda0003f0d000 */
[----:B------:R-:W-:Y:S05]  /*81e0*/  @!P0 EXIT ;  /* 0x000000000000894d */ /* 0x000fea0003800000 */
[----:B------:R-:W-:Y:S05]  /*81f0*/  BRA `(.L_x_128) ;  /* 0x00000000002c7947 */ /* 0x000fea0003800000 */
.L_x_129:
[----:B------:R-:W-:Y:S01]  /*8200*/  ISETP.NE.AND P0, PT, R79, RZ, PT ;  /* 0x000000ff4f00720c */ /* 0x000fe20003f05270 */
[----:B------:R-:W-:-:S12]  /*8210*/  BSSY.RECONVERGENT B0, `(.L_x_128) ;  /* 0x0000009000007945 */ /* 0x000fd80003800200 */
[----:B------:R-:W-:Y:S05]  /*8220*/  @P0 BRA `(.L_x_130) ;  /* 0x0000000000140947 */ /* 0x000fea0003800000 */
[----:B------:R-:W1:Y:S02]  /*8230*/  LDCU.64 UR4, c[0x0][0x888] ;  /* 0x00011100ff0477ac */ /* 0x000e640008000a00 */
[----:B-1----:R-:W-:-:S04]  /*8240*/  ISETP.NE.U32.AND P0, PT, RZ, UR4, PT ;  /* 0x00000004ff007c0c */ /* 0x002fc8000bf05070 */
[----:B------:R-:W-:-:S13]  /*8250*/  ISETP.NE.AND.EX P0, PT, RZ, UR5, PT, P0 ;  /* 0x00000005ff007c0c */ /* 0x000fda000bf05300 */
[----:B------:R-:W-:Y:S05]  /*8260*/  @!P0 EXIT ;  /* 0x000000000000894d */ /* 0x000fea0003800000 */
[----:B------:R-:W-:Y:S05]  /*8270*/  BRA `(.L_x_131) ;  /* 0x0000000000087947 */ /* 0x000fea0003800000 */
.L_x_130:
[----:B------:R-:W-:-:S13]  /*8280*/  FSETP.NEU.AND P0, PT, R35, RZ, PT ;  /* 0x000000ff2300720b */ /* 0x000fda0003f0d000 */
[----:B------:R-:W-:Y:S05]  /*8290*/  @!P0 EXIT ;  /* 0x000000000000894d */ /* 0x000fea0003800000 */
.L_x_131:
[----:B------:R-:W-:Y:S05]  /*82a0*/  BSYNC.RECONVERGENT B0 ;  /* 0x0000000000007941 */ /* 0x000fea0003800200 */
.L_x_128:
[----:B------:R-:W-:Y:S01]  /*82b0*/  ULEA UR4, UR51, UR48, 0x3 ;  /* 0x0000003033047291 */ /* 0x000fe2000f8e18ff */
[----:B------:R-:W-:-:S04]  /*82c0*/  DEPBAR.LE SB0, 0x0 ;  /* 0x000080000000791a */ /* 0x000fc80000000000 */
[----:B------:R-:W-:-:S04]  /*82d0*/  UIADD3 UR4, UPT, UPT, UR4, 0x70, URZ ;  /* 0x0000007004047890 */ /* 0x000fc8000fffe0ff */
[----:B------:R-:W-:-:S09]  /*82e0*/  UPRMT UR4, UR37, 0x654, UR4 ;  /* 0x0000065425047896 */ /* 0x000fd20008000004 */
[----:B------:R-:W-:Y:S01]  /*82f0*/  SYNCS.ARRIVE.TRANS64.RED.A1T0 RZ, [UR4], RZ ;  /* 0x000000ffffff79a7 */ /* 0x000fe20008100404 */
[----:B------:R-:W-:Y:S05]  /*8300*/  EXIT ;  /* 0x000000000000794d */ /* 0x000fea0003800000 */
.L_x_19:
[----:B--2---:R2:W1:Y:S02]  /*8310*/  SYNCS.PHASECHK.TRANS64.TRYWAIT P0, [R2+URZ+0x110], R3 ;  /* 0x00011003020075a7 */ /* 0x00446400080011ff */
[----:B-1----:R-:W-:Y:S05]  /*8320*/  @!P0 NANOSLEEP.SYNCS 0x989680 ;  /* 0x009896800000895d */ /* 0x002fea0003900000 */
[----:B------:R-:W1:Y:S02]  /*8330*/  @!P0 SYNCS.PHASECHK.TRANS64 P0, [R2+URZ+0x110], R3 ;  /* 0x00011003020085a7 */ /* 0x000e6400080010ff */
[----:B-1----:R-:W-:Y:S05]  /*8340*/  @!P0 BRA `(.L_x_19) ;  /* 0xfffffffc00f08947 */ /* 0x002fea000383ffff */
[----:B------:R-:W-:Y:S05]  /*8350*/  BRA `(.L_x_132) ;  /* 0xffffff9000a87947 */ /* 0x000fea000383ffff */
.L_x_22:
[----:B-1----:R-:W-:-:S07]  /*8360*/  MOV R2, UR33 ;  /* 0x0000002100027c02 */ /* 0x002fce0008000f00 */
.L_x_133:
[----:B-1----:R1:W2:Y:S02]  /*8370*/  SYNCS.PHASECHK.TRANS64.TRYWAIT P0, [R2+URZ+0x28], R4 ;  /* 0x00002804020075a7 */ /* 0x0022a400080011ff */
[----:B--2---:R-:W-:Y:S05]  /*8380*/  @!P0 NANOSLEEP.SYNCS 0x989680 ;  /* 0x009896800000895d */ /* 0x004fea0003900000 */
[----:B------:R-:W2:Y:S02]  /*8390*/  @!P0 SYNCS.PHASECHK.TRANS64 P0, [R2+URZ+0x28], R4 ;  /* 0x00002804020085a7 */ /* 0x000ea400080010ff */
[----:B--2---:R-:W-:Y:S05]  /*83a0*/  @!P0 BRA `(.L_x_133) ;  /* 0xfffffffc00f08947 */ /* 0x004fea000383ffff */
[----:B------:R-:W-:Y:S05]  /*83b0*/  BRA `(.L_x_21) ;  /* 0xffffff9000f87947 */ /* 0x000fea000383ffff */
.L_x_28:
[----:B-1----:R-:W-:-:S07]  /*83c0*/  MOV R2, UR17 ;  /* 0x0000001100027c02 */ /* 0x002fce0008000f00 */
.L_x_134:
[----:B-1----:R1:W2:Y:S02]  /*83d0*/  SYNCS.PHASECHK.TRANS64.TRYWAIT P0, [R2+URZ+0x28], R4 ;  /* 0x00002804020075a7 */ /* 0x0022a400080011ff */
[----:B--2---:R-:W-:Y:S05]  /*83e0*/  @!P0 NANOSLEEP.SYNCS 0x989680 ;  /* 0x009896800000895d */ /* 0x004fea0003900000 */
[----:B------:R-:W2:Y:S02]  /*83f0*/  @!P0 SYNCS.PHASECHK.TRANS64 P0, [R2+URZ+0x28], R4 ;  /* 0x00002804020085a7 */ /* 0x000ea400080010ff */
[----:B--2---:R-:W-:Y:S05]  /*8400*/  @!P0 BRA `(.L_x_134) ;  /* 0xfffffffc00f08947 */ /* 0x004fea000383ffff */
[----:B------:R-:W-:Y:S05]  /*8410*/  BRA `(.L_x_27) ;  /* 0xffffff9400a07947 */ /* 0x000fea000383ffff */
.L_x_32:
[----:B-1----:R1:W2:Y:S02]  /*8420*/  SYNCS.PHASECHK.TRANS64.TRYWAIT P0, [R2+URZ+0xa0], R3 ;  /* 0x0000a003020075a7 */ /* 0x0022a400080011ff */
[----:B--2---:R-:W-:Y:S05]  /*8430*/  @!P0 NANOSLEEP.SYNCS 0x989680 ;  /* 0x009896800000895d */ /* 0x004fea0003900000 */
[----:B------:R-:W2:Y:S02]  /*8440*/  @!P0 SYNCS.PHASECHK.TRANS64 P0, [R2+URZ+0xa0], R3 ;  /* 0x0000a003020085a7 */ /* 0x000ea400080010ff */
[----:B--2---:R-:W-:Y:S05]  /*8450*/  @!P0 BRA `(.L_x_32) ;  /* 0xfffffffc00f08947 */ /* 0x004fea000383ffff */
[----:B------:R-:W-:Y:S05]  /*8460*/  BRA `(.L_x_135) ;  /* 0xffffff9800307947 */ /* 0x000fea000383ffff */
.L_x_36:
[----:B----4-:R-:W-:-:S07]  /*8470*/  MOV R0, UR5 ;  /* 0x0000000500007c02 */ /* 0x010fce0008000f00 */
.L_x_136:
[----:B-1----:R1:W2:Y:S02]  /*8480*/  SYNCS.PHASECHK.TRANS64.TRYWAIT P0, [R0+URZ], R2 ;  /* 0x00000002000075a7 */ /* 0x0022a400080011ff */
[----:B--2---:R-:W-:Y:S05]  /*8490*/  @!P0 NANOSLEEP.SYNCS 0x989680 ;  /* 0x009896800000895d */ /* 0x004fea0003900000 */
[----:B------:R-:W2:Y:S02]  /*84a0*/  @!P0 SYNCS.PHASECHK.TRANS64 P0, [R0+URZ], R2 ;  /* 0x00000002000085a7 */ /* 0x000ea400080010ff */
[----:B--2---:R-:W-:Y:S05]  /*84b0*/  @!P0 BRA `(.L_x_136) ;  /* 0xfffffffc00f08947 */ /* 0x004fea000383ffff */
[----:B------:R-:W-:Y:S05]  /*84c0*/  BRA `(.L_x_137) ;  /* 0xffffff9c00a07947 */ /* 0x000fea000383ffff */
.L_x_37:
[----:B----4-:R-:W-:-:S07]  /*84d0*/  MOV R0, UR5 ;  /* 0x0000000500007c02 */ /* 0x010fce0008000f00 */
.L_x_138:
[----:B-1----:R1:W2:Y:S02]  /*84e0*/  SYNCS.PHASECHK.TRANS64.TRYWAIT P0, [R0+URZ], R3 ;  /* 0x00000003000075a7 */ /* 0x0022a400080011ff */
[----:B--2---:R-:W-:Y:S05]  /*84f0*/  @!P0 NANOSLEEP.SYNCS 0x989680 ;  /* 0x009896800000895d */ /* 0x004fea0003900000 */
[----:B------:R-:W2:Y:S02]  /*8500*/  @!P0 SYNCS.PHASECHK.TRANS64 P0, [R0+URZ], R3 ;  /* 0x00000003000085a7 */ /* 0x000ea400080010ff */
[----:B--2---:R-:W-:Y:S05]  /*8510*/  @!P0 BRA `(.L_x_138) ;  /* 0xfffffffc00f08947 */ /* 0x004fea000383ffff */
[----:B------:R-:W-:Y:S05]  /*8520*/  BRA `(.L_x_139) ;  /* 0xffffff9c00ac7947 */ /* 0x000fea000383ffff */
.L_x_38:
[----:B----4-:R-:W-:-:S07]  /*8530*/  MOV R0, UR5 ;  /* 0x0000000500007c02 */ /* 0x010fce0008000f00 */
.L_x_140:
[----:B-1----:R1:W2:Y:S02]  /*8540*/  SYNCS.PHASECHK.TRANS64.TRYWAIT P0, [R0+URZ], R3 ;  /* 0x00000003000075a7 */ /* 0x0022a400080011ff */
[----:B--2---:R-:W-:Y:S05]  /*8550*/  @!P0 NANOSLEEP.SYNCS 0x989680 ;  /* 0x009896800000895d */ /* 0x004fea0003900000 */
[----:B------:R-:W2:Y:S02]  /*8560*/  @!P0 SYNCS.PHASECHK.TRANS64 P0, [R0+URZ], R3 ;  /* 0x00000003000085a7 */ /* 0x000ea400080010ff */
[----:B--2---:R-:W-:Y:S05]  /*8570*/  @!P0 BRA `(.L_x_140) ;  /* 0xfffffffc00f08947 */ /* 0x004fea000383ffff */
[----:B------:R-:W-:Y:S05]  /*8580*/  BRA `(.L_x_141) ;  /* 0xffffff9c00b87947 */ /* 0x000fea000383ffff */
.L_x_39:
[----:B----4-:R-:W-:-:S07]  /*8590*/  MOV R0, UR5 ;  /* 0x0000000500007c02 */ /* 0x010fce0008000f00 */
.L_x_142:
[----:B-1----:R1:W2:Y:S02]  /*85a0*/  SYNCS.PHASECHK.TRANS64.TRYWAIT P0, [R0+URZ], R3 ;  /* 0x00000003000075a7 */ /* 0x0022a400080011ff */
[----:B--2---:R-:W-:Y:S05]  /*85b0*/  @!P0 NANOSLEEP.SYNCS 0x989680 ;  /* 0x009896800000895d */ /* 0x004fea0003900000 */
[----:B------:R-:W2:Y:S02]  /*85c0*/  @!P0 SYNCS.PHASECHK.TRANS64 P0, [R0+URZ], R3 ;  /* 0x00000003000085a7 */ /* 0x000ea400080010ff */
[----:B--2---:R-:W-:Y:S05]  /*85d0*/  @!P0 BRA `(.L_x_142) ;  /* 0xfffffffc00f08947 */ /* 0x004fea000383ffff */
[----:B------:R-:W-:Y:S05]  /*85e0*/  BRA `(.L_x_143) ;  /* 0xffffff9c00c47947 */ /* 0x000fea000383ffff */
.L_x_42:
[----:B-1----:R1:W2:Y:S02]  /*85f0*/  SYNCS.PHASECHK.TRANS64.TRYWAIT P0, [R0+URZ+0x100], R4 ;  /* 0x00010004000075a7 */ /* 0x0022a400080011ff */
[----:B--2---:R-:W-:Y:S05]  /*8600*/  @!P0 NANOSLEEP.SYNCS 0x989680 ;  /* 0x009896800000895d */ /* 0x004fea0003900000 */
[----:B------:R-:W2:Y:S02]  /*8610*/  @!P0 SYNCS.PHASECHK.TRANS64 P0, [R0+URZ+0x100], R4 ;  /* 0x00010004000085a7 */ /* 0x000ea400080010ff */
[----:B--2---:R-:W-:Y:S05]  /*8620*/  @!P0 BRA `(.L_x_42) ;  /* 0xfffffffc00f08947 */ /* 0x004fea000383ffff */
[----:B------:R-:W-:Y:S05]  /*8630*/  BRA `(.L_x_144) ;  /* 0xffffffa000207947 */ /* 0x000fea000383ffff */
.L_x_43:
[----:B------:R-:W-:-:S07]  /*8640*/  MOV R0, UR5 ;  /* 0x0000000500007c02 */ /* 0x000fce0008000f00 */
.L_x_145:
[----:B-1----:R1:W2:Y:S02]  /*8650*/  SYNCS.PHASECHK.TRANS64.TRYWAIT P0, [R0+URZ+0xb0], R5 ;  /* 0x0000b005000075a7 */ /* 0x0022a400080011ff */
[----:B--2---:R-:W-:Y:S05]  /*8660*/  @!P0 NANOSLEEP.SYNCS 0x989680 ;  /* 0x009896800000895d */ /* 0x004fea0003900000 */
[----:B------:R-:W2:Y:S02]  /*8670*/  @!P0 SYNCS.PHASECHK.TRANS64 P0, [R0+URZ+0xb0], R5 ;  /* 0x0000b005000085a7 */ /* 0x000ea400080010ff */
[----:B--2---:R-:W-:Y:S05]  /*8680*/  @!P0 BRA `(.L_x_145) ;  /* 0xfffffffc00f08947 */ /* 0x004fea000383ffff */
[----:B------:R-:W-:Y:S05]  /*8690*/  BRA `(.L_x_146) ;  /* 0xffffffa000307947 */ /* 0x000fea000383ffff */
.L_x_44:
[----:B-1----:R1:W2:Y:S02]  /*86a0*/  SYNCS.PHASECHK.TRANS64.TRYWAIT P1, [R0+URZ+0xa0], R4 ;  /* 0x0000a004000075a7 */ /* 0x0022a400080211ff */
[----:B--2---:R-:W-:Y:S05]  /*86b0*/  @!P1 NANOSLEEP.SYNCS 0x989680 ;  /* 0x009896800000995d */ /* 0x004fea0003900000 */
[----:B------:R-:W2:Y:S02]  /*86c0*/  @!P1 SYNCS.PHASECHK.TRANS64 P1, [R0+URZ+0xa0], R4 ;  /* 0x0000a004000095a7 */ /* 0x000ea400080210ff */
[----:B--2---:R-:W-:Y:S05]  /*86d0*/  @!P1 BRA `(.L_x_44) ;  /* 0xfffffffc00f09947 */ /* 0x004fea000383ffff */
[----:B------:R-:W-:Y:S05]  /*86e0*/  BRA `(.L_x_147) ;  /* 0xffffffa000607947 */ /* 0x000fea000383ffff */
.L_x_47:
[----:B------:R-:W-:-:S07]  /*86f0*/  MOV R0, UR5 ;  /* 0x0000000500007c02 */ /* 0x000fce0008000f00 */
.L_x_148:
[----:B-1----:R1:W2:Y:S02]  /*8700*/  SYNCS.PHASECHK.TRANS64.TRYWAIT P0, [R0+URZ+0xb0], R2 ;  /* 0x0000b002000075a7 */ /* 0x0022a400080011ff */
[----:B--2---:R-:W-:Y:S05]  /*8710*/  @!P0 NANOSLEEP.SYNCS 0x989680 ;  /* 0x009896800000895d */ /* 0x004fea0003900000 */
[----:B------:R-:W2:Y:S02]  /*8720*/  @!P0 SYNCS.PHASECHK.TRANS64 P0, [R0+URZ+0xb0], R2 ;  /* 0x0000b002000085a7 */ /* 0x000ea400080010ff */
[----:B--2---:R-:W-:Y:S05]  /*8730*/  @!P0 BRA `(.L_x_148) ;  /* 0xfffffffc00f08947 */ /* 0x004fea000383ffff */
[----:B------:R-:W-:Y:S05]  /*8740*/  BRA `(.L_x_46) ;  /* 0xffffffa000b47947 */ /* 0x000fea000383ffff */
.L_x_54:
[----:B-1----:R1:W2:Y:S02]  /*8750*/  SYNCS.PHASECHK.TRANS64.TRYWAIT P1, [R0+URZ+0xa0], R2 ;  /* 0x0000a002000075a7 */ /* 0x0022a400080211ff */
[----:B--2---:R-:W-:Y:S05]  /*8760*/  @!P1 NANOSLEEP.SYNCS 0x989680 ;  /* 0x009896800000995d */ /* 0x004fea0003900000 */
[----:B------:R-:W2:Y:S02]  /*8770*/  @!P1 SYNCS.PHASECHK.TRANS64 P1, [R0+URZ+0xa0], R2 ;  /* 0x0000a002000095a7 */ /* 0x000ea400080210ff */
[----:B--2---:R-:W-:Y:S05]  /*8780*/  @!P1 BRA `(.L_x_54) ;  /* 0xfffffffc00f09947 */ /* 0x004fea000383ffff */
[----:B------:R-:W-:Y:S05]  /*8790*/  BRA `(.L_x_149) ;  /* 0xffffffa800247947 */ /* 0x000fea000383ffff */
.L_x_55:
[----:B------:R-:W-:-:S07]  /*87a0*/  MOV R2, UR7 ;  /* 0x0000000700027c02 */ /* 0x000fce0008000f00 */
.L_x_150:
[----:B-1----:R1:W2:Y:S02]  /*87b0*/  SYNCS.PHASECHK.TRANS64.TRYWAIT P0, [R2+URZ+0xe0], R0 ;  /* 0x0000e000020075a7 */ /* 0x0022a400080011ff */
[----:B--2---:R-:W-:Y:S05]  /*87c0*/  @!P0 NANOSLEEP.SYNCS 0x989680 ;  /* 0x009896800000895d */ /* 0x004fea0003900000 */
[----:B------:R-:W2:Y:S02]  /*87d0*/  @!P0 SYNCS.PHASECHK.TRANS64 P0, [R2+URZ+0xe0], R0 ;  /* 0x0000e000020085a7 */ /* 0x000ea400080010ff */
[----:B--2---:R-:W-:Y:S05]  /*87e0*/  @!P0 BRA `(.L_x_150) ;  /* 0xfffffffc00f08947 */ /* 0x004fea000383ffff */
[----:B------:R-:W-:Y:S05]  /*87f0*/  BRA `(.L_x_151) ;  /* 0xffffffa800747947 */ /* 0x000fea000383ffff */
.L_x_58:
[----:B------:R-:W-:Y:S07]  /*8800*/  MOV R0, UR6 ;  /* 0x0000000600007c02 */ /* 0x000fee0008000f00 */
.L_x_152:
[----:B-1----:R1:W2:Y:S02]  /*8810*/  SYNCS.PHASECHK.TRANS64.TRYWAIT P0, [R0+URZ], R2 ;  /* 0x00000002000075a7 */ /* 0x0022a400080011ff */
[----:B--2---:R-:W-:Y:S05]  /*8820*/  @!P0 NANOSLEEP.SYNCS 0x989680 ;  /* 0x009896800000895d */ /* 0x004fea0003900000 */
[----:B------:R-:W2:Y:S02]  /*8830*/  @!P0 SYNCS.PHASECHK.TRANS64 P0, [R0+URZ], R2 ;  /* 0x00000002000085a7 */ /* 0x000ea400080010ff */
[----:B--2---:R-:W-:Y:S05]  /*8840*/  @!P0 BRA `(.L_x_152) ;  /* 0xfffffffc00f08947 */ /* 0x004fea000383ffff */
[----:B------:R-:W-:Y:S05]  /*8850*/  BRA `(.L_x_57) ;  /* 0xffffffa800907947 */ /* 0x000fea000383ffff */
.L_x_61:
[----:B------:R-:W-:-:S07]  /*8860*/  MOV R0, UR6 ;  /* 0x0000000600007c02 */ /* 0x000fce0008000f00 */
.L_x_153:
[----:B--2---:R2:W4:Y:S02]  /*8870*/  SYNCS.PHASECHK.TRANS64.TRYWAIT P0, [R0+URZ], R2 ;  /* 0x00000002000075a7 */ /* 0x00452400080011ff */
[----:B----4-:R-:W-:Y:S05]  /*8880*/  @!P0 NANOSLEEP.SYNCS 0x989680 ;  /* 0x009896800000895d */ /* 0x010fea0003900000 */
[----:B------:R-:W4:Y:S02]  /*8890*/  @!P0 SYNCS.PHASECHK.TRANS64 P0, [R0+URZ], R2 ;  /* 0x00000002000085a7 */ /* 0x000f2400080010ff */
[----:B----4-:R-:W-:Y:S05]  /*88a0*/  @!P0 BRA `(.L_x_153) ;  /* 0xfffffffc00f08947 */ /* 0x010fea000383ffff */
[----:B------:R-:W-:Y:S05]  /*88b0*/  BRA `(.L_x_154) ;  /* 0xffffffac006c7947 */ /* 0x000fea000383ffff */
.L_x_62:
[----:B------:R-:W-:-:S07]  /*88c0*/  MOV R0, UR6 ;  /* 0x0000000600007c02 */ /* 0x000fce0008000f00 */
.L_x_155:
[----:B-1----:R1:W2:Y:S02]  /*88d0*/  SYNCS.PHASECHK.TRANS64.TRYWAIT P0, [R0+URZ], R3 ;  /* 0x00000003000075a7 */ /* 0x0022a400080011ff */
[----:B--2---:R-:W-:Y:S05]  /*88e0*/  @!P0 NANOSLEEP.SYNCS 0x989680 ;  /* 0x009896800000895d */ /* 0x004fea0003900000 */
[----:B------:R-:W2:Y:S02]  /*88f0*/  @!P0 SYNCS.PHASECHK.TRANS64 P0, [R0+URZ], R3 ;  /* 0x00000003000085a7 */ /* 0x000ea400080010ff */
[----:B--2---:R-:W-:Y:S05]  /*8900*/  @!P0 BRA `(.L_x_155) ;  /* 0xfffffffc00f08947 */ /* 0x004fea000383ffff */
[----:B------:R-:W-:Y:S05]  /*8910*/  BRA `(.L_x_156) ;  /* 0xffffffac00787947 */ /* 0x000fea000383ffff */
.L_x_63:
[----:B------:R-:W-:-:S07]  /*8920*/  MOV R0, UR6 ;  /* 0x0000000600007c02 */ /* 0x000fce0008000f00 */
.L_x_157:
[----:B-1----:R1:W2:Y:S02]  /*8930*/  SYNCS.PHASECHK.TRANS64.TRYWAIT P0, [R0+URZ], R3 ;  /* 0x00000003000075a7 */ /* 0x0022a400080011ff */
[----:B--2---:R-:W-:Y:S05]  /*8940*/  @!P0 NANOSLEEP.SYNCS 0x989680 ;  /* 0x009896800000895d */ /* 0x004fea0003900000 */
[----:B------:R-:W2:Y:S02]  /*8950*/  @!P0 SYNCS.PHASECHK.TRANS64 P0, [R0+URZ], R3 ;  /* 0x00000003000085a7 */ /* 0x000ea400080010ff */
[----:B--2---:R-:W-:Y:S05]  /*8960*/  @!P0 BRA `(.L_x_157) ;  /* 0xfffffffc00f08947 */ /* 0x004fea000383ffff */
[----:B------:R-:W-:Y:S05]  /*8970*/  BRA `(.L_x_158) ;  /* 0xffffffac00847947 */ /* 0x000fea000383ffff */
.L_x_64:
[----:B-1----:R-:W-:-:S07]  /*8980*/  MOV R0, UR7 ;  /* 0x0000000700007c02 */ /* 0x002fce0008000f00 */
.L_x_159:
[----:B-1----:R1:W2:Y:S02]  /*8990*/  SYNCS.PHASECHK.TRANS64.TRYWAIT P0, [R0+URZ], R2 ;  /* 0x00000002000075a7 */ /* 0x0022a400080011ff */
[----:B--2---:R-:W-:Y:S05]  /*89a0*/  @!P0 NANOSLEEP.SYNCS 0x989680 ;  /* 0x009896800000895d */ /* 0x004fea0003900000 */
[----:B------:R-:W2:Y:S02]  /*89b0*/  @!P0 SYNCS.PHASECHK.TRANS64 P0, [R0+URZ], R2 ;  /* 0x00000002000085a7 */ /* 0x000ea400080010ff */
[----:B--2---:R-:W-:Y:S05]  /*89c0*/  @!P0 BRA `(.L_x_159) ;  /* 0xfffffffc00f08947 */ /* 0x004fea000383ffff */
[----:B------:R-:W-:Y:S05]  /*89d0*/  BRA `(.L_x_160) ;  /* 0xffffffac00907947 */ /* 0x000fea000383ffff */
.L_x_69:
[----:B--2---:R2:W3:Y:S02]  /*89e0*/  SYNCS.PHASECHK.TRANS64.TRYWAIT P0, [R0+URZ+0xa0], R2 ;  /* 0x0000a002000075a7 */ /* 0x0044e400080011ff */
[----:B---3--:R-:W-:Y:S05]  /*89f0*/  @!P0 NANOSLEEP.SYNCS 0x989680 ;  /* 0x009896800000895d */ /* 0x008fea0003900000 */
[----:B------:R-:W3:Y:S02]  /*8a00*/  @!P0 SYNCS.PHASECHK.TRANS64 P0, [R0+URZ+0xa0], R2 ;  /* 0x0000a002000085a7 */ /* 0x000ee400080010ff */
[----:B---3--:R-:W-:Y:S05]  /*8a10*/  @!P0 BRA `(.L_x_69) ;  /* 0xfffffffc00f08947 */ /* 0x008fea000383ffff */
[----:B------:R-:W-:Y:S05]  /*8a20*/  BRA `(.L_x_161) ;  /* 0xffffffb000987947 */ /* 0x000fea000383ffff */
.L_x_72:
[----:B------:R-:W-:Y:S07]  /*8a30*/  MOV R0, UR7 ;  /* 0x0000000700007c02 */ /* 0x000fee0008000f00 */
.L_x_162:
[----:B--2---:R2:W3:Y:S02]  /*8a40*/  SYNCS.PHASECHK.TRANS64.TRYWAIT P0, [R0+URZ+0x98], R2 ;  /* 0x00009802000075a7 */ /* 0x0044e400080011ff */
[----:B---3--:R-:W-:Y:S05]  /*8a50*/  @!P0 NANOSLEEP.SYNCS 0x989680 ;  /* 0x009896800000895d */ /* 0x008fea0003900000 */
[----:B------:R-:W3:Y:S02]  /*8a60*/  @!P0 SYNCS.PHASECHK.TRANS64 P0, [R0+URZ+0x98], R2 ;  /* 0x00009802000085a7 */ /* 0x000ee400080010ff */
[----:B---3--:R-:W-:Y:S05]  /*8a70*/  @!P0 BRA `(.L_x_162) ;  /* 0xfffffffc00f08947 */ /* 0x008fea000383ffff */
[----:B------:R-:W-:Y:S05]  /*8a80*/  BRA `(.L_x_71) ;  /* 0xffffffb400787947 */ /* 0x000fea000383ffff */
.L_x_75:
[----:B------:R-:W-:Y:S07]  /*8a90*/  MOV R0, UR7 ;  /* 0x0000000700007c02 */ /* 0x000fee0008000f00 */
.L_x_163:
[----:B-1----:R1:W2:Y:S02]  /*8aa0*/  SYNCS.PHASECHK.TRANS64.TRYWAIT P0, [R0+URZ+0x70], R14 ;  /* 0x0000700e000075a7 */ /* 0x0022a400080011ff */
[----:B--2---:R-:W-:Y:S05]  /*8ab0*/  @!P0 NANOSLEEP.SYNCS 0x989680 ;  /* 0x009896800000895d */ /* 0x004fea0003900000 */
[----:B------:R-:W2:Y:S02]  /*8ac0*/  @!P0 SYNCS.PHASECHK.TRANS64 P0, [R0+URZ+0x70], R14 ;  /* 0x0000700e000085a7 */ /* 0x000ea400080010ff */
[----:B--2---:R-:W-:Y:S05]  /*8ad0*/  @!P0 BRA `(.L_x_163) ;  /* 0xfffffffc00f08947 */ /* 0x004fea000383ffff */
[----:B------:R-:W-:Y:S05]  /*8ae0*/  BRA `(.L_x_164) ;  /* 0xffffffb400f07947 */ /* 0x000fea000383ffff */
.L_x_76:
[----:B------:R-:W-:Y:S07]  /*8af0*/  MOV R0, UR7 ;  /* 0x0000000700007c02 */ /* 0x000fee0008000f00 */
.L_x_165:
[----:B-1----:R1:W2:Y:S02]  /*8b00*/  SYNCS.PHASECHK.TRANS64.TRYWAIT P0, [R0+URZ+0x78], R14 ;  /* 0x0000780e000075a7 */ /* 0x0022a400080011ff */
[----:B--2---:R-:W-:Y:S05]  /*8b10*/  @!P0 NANOSLEEP.SYNCS 0x989680 ;  /* 0x009896800000895d */ /* 0x004fea0003900000 */
[----:B------:R-:W2:Y:S02]  /*8b20*/  @!P0 SYNCS.PHASECHK.TRANS64 P0, [R0+URZ+0x78], R14 ;  /* 0x0000780e000085a7 */ /* 0x000ea400080010ff */
[----:B--2---:R-:W-:Y:S05]  /*8b30*/  @!P0 BRA `(.L_x_165) ;  /* 0xfffffffc00f08947 */ /* 0x004fea000383ffff */
[----:B------:R-:W-:Y:S05]  /*8b40*/  BRA `(.L_x_166) ;  /* 0xffffffb800287947 */ /* 0x000fea000383ffff */
.L_x_77:
[----:B------:R-:W-:Y:S07]  /*8b50*/  MOV R0, UR7 ;  /* 0x0000000700007c02 */ /* 0x000fee0008000f00 */
.L_x_167:
[----:B-1----:R1:W2:Y:S02]  /*8b60*/  SYNCS.PHASECHK.TRANS64.TRYWAIT P0, [R0+URZ+0x80], R14 ;  /* 0x0000800e000075a7 */ /* 0x0022a400080011ff */
[----:B--2---:R-:W-:Y:S05]  /*8b70*/  @!P0 NANOSLEEP.SYNCS 0x989680 ;  /* 0x009896800000895d */ /* 0x004fea0003900000 */
[----:B------:R-:W2:Y:S02]  /*8b80*/  @!P0 SYNCS.PHASECHK.TRANS64 P0, [R0+URZ+0x80], R14 ;  /* 0x0000800e000085a7 */ /* 0x000ea400080010ff */
[----:B--2---:R-:W-:Y:S05]  /*8b90*/  @!P0 BRA `(.L_x_167) ;  /* 0xfffffffc00f08947 */ /* 0x004fea000383ffff */
[----:B------:R-:W-:Y:S05]  /*8ba0*/  BRA `(.L_x_168) ;  /* 0xffffffb8006c7947 */ /* 0x000fea000383ffff */
.L_x_78:
[----:B------:R-:W-:Y:S07]  /*8bb0*/  MOV R0, UR7 ;  /* 0x0000000700007c02 */ /* 0x000fee0008000f00 */
.L_x_169:
[----:B-1----:R1:W2:Y:S02]  /*8bc0*/  SYNCS.PHASECHK.TRANS64.TRYWAIT P0, [R0+URZ+0x88], R14 ;  /* 0x0000880e000075a7 */ /* 0x0022a400080011ff */
[----:B--2---:R-:W-:Y:S05]  /*8bd0*/  @!P0 NANOSLEEP.SYNCS 0x989680 ;  /* 0x009896800000895d */ /* 0x004fea0003900000 */
[----:B------:R-:W2:Y:S02]  /*8be0*/  @!P0 SYNCS.PHASECHK.TRANS64 P0, [R0+URZ+0x88], R14 ;  /* 0x0000880e000085a7 */ /* 0x000ea400080010ff */
[----:B--2---:R-:W-:Y:S05]  /*8bf0*/  @!P0 BRA `(.L_x_169) ;  /* 0xfffffffc00f08947 */ /* 0x004fea000383ffff */
[----:B------:R-:W-:Y:S05]  /*8c00*/  BRA `(.L_x_170) ;  /* 0xffffffb800f07947 */ /* 0x000fea000383ffff */
.L_x_80:
[----:B------:R-:W-:-:S07]  /*8c10*/  MOV R0, UR7 ;  /* 0x0000000700007c02 */ /* 0x000fce0008000f00 */
.L_x_171:
[----:B-1----:R1:W3:Y:S02]  /*8c20*/  SYNCS.PHASECHK.TRANS64.TRYWAIT P0, [R0+URZ+0x70], R2 ;  /* 0x00007002000075a7 */ /* 0x0022e400080011ff */
[----:B---3--:R-:W-:Y:S05]  /*8c30*/  @!P0 NANOSLEEP.SYNCS 0x989680 ;  /* 0x009896800000895d */ /* 0x008fea0003900000 */
[----:B------:R-:W3:Y:S02]  /*8c40*/  @!P0 SYNCS.PHASECHK.TRANS64 P0, [R0+URZ+0x70], R2 ;  /* 0x00007002000085a7 */ /* 0x000ee400080010ff */
[----:B---3--:R-:W-:Y:S05]  /*8c50*/  @!P0 BRA `(.L_x_171) ;  /* 0xfffffffc00f08947 */ /* 0x008fea000383ffff */
[----:B------:R-:W-:Y:S05]  /*8c60*/  BRA `(.L_x_172) ;  /* 0xffffffbc00607947 */ /* 0x000fea000383ffff */
.L_x_81:
[----:B-1----:R-:W-:-:S07]  /*8c70*/  MOV R0, UR7 ;  /* 0x0000000700007c02 */ /* 0x002fce0008000f00 */
.L_x_173:
[----:B-1----:R1:W3:Y:S02]  /*8c80*/  SYNCS.PHASECHK.TRANS64.TRYWAIT P0, [R0+URZ+0x78], R2 ;  /* 0x00007802000075a7 */ /* 0x0022e400080011ff */
[----:B---3--:R-:W-:Y:S05]  /*8c90*/  @!P0 NANOSLEEP.SYNCS 0x989680 ;  /* 0x009896800000895d */ /* 0x008fea0003900000 */
[----:B------:R-:W3:Y:S02]  /*8ca0*/  @!P0 SYNCS.PHASECHK.TRANS64 P0, [R0+URZ+0x78], R2 ;  /* 0x00007802000085a7 */ /* 0x000ee400080010ff */
[----:B---3--:R-:W-:Y:S05]  /*8cb0*/  @!P0 BRA `(.L_x_173) ;  /* 0xfffffffc00f08947 */ /* 0x008fea000383ffff */
[----:B------:R-:W-:Y:S05]  /*8cc0*/  BRA `(.L_x_174) ;  /* 0xffffffbc00507947 */ /* 0x000fea000383ffff */
.L_x_82:
[----:B-1----:R-:W-:-:S07]  /*8cd0*/  MOV R0, UR7 ;  /* 0x0000000700007c02 */ /* 0x002fce0008000f00 */
.L_x_175:
[----:B-1----:R1:W3:Y:S02]  /*8ce0*/  SYNCS.PHASECHK.TRANS64.TRYWAIT P0, [R0+URZ+0x80], R2 ;  /* 0x00008002000075a7 */ /* 0x0022e400080011ff */
[----:B---3--:R-:W-:Y:S05]  /*8cf0*/  @!P0 NANOSLEEP.SYNCS 0x989680 ;  /* 0x009896800000895d */ /* 0x008fea0003900000 */
[----:B------:R-:W3:Y:S02]  /*8d00*/  @!P0 SYNCS.PHASECHK.TRANS64 P0, [R0+URZ+0x80], R2 ;  /* 0x00008002000085a7 */ /* 0x000ee400080010ff */
[----:B---3--:R-:W-:Y:S05]  /*8d10*/  @!P0 BRA `(.L_x_175) ;  /* 0xfffffffc00f08947 */ /* 0x008fea000383ffff */
[----:B------:R-:W-:Y:S05]  /*8d20*/  BRA `(.L_x_176) ;  /* 0xffffffbc00407947 */ /* 0x000fea000383ffff */
.L_x_84:
[----:B--2---:R2:W4:Y:S02]  /*8d30*/  SYNCS.PHASECHK.TRANS64.TRYWAIT P0, [R0+URZ+0xa0], R2 ;  /* 0x0000a002000075a7 */ /* 0x00452400080011ff */
[----:B----4-:R-:W-:Y:S05]  /*8d40*/  @!P0 NANOSLEEP.SYNCS 0x989680 ;  /* 0x009896800000895d */ /* 0x010fea0003900000 */
[----:B------:R-:W4:Y:S02]  /*8d50*/  @!P0 SYNCS.PHASECHK.TRANS64 P0, [R0+URZ+0xa0], R2 ;  /* 0x0000a002000085a7 */ /* 0x000f2400080010ff */
[----:B----4-:R-:W-:Y:S05]  /*8d60*/  @!P0 BRA `(.L_x_84) ;  /* 0xfffffffc00f08947 */ /* 0x010fea000383ffff */
[----:B------:R-:W-:Y:S05]  /*8d70*/  BRA `(.L_x_177) ;  /* 0xffffffc000187947 */ /* 0x000fea000383ffff */
.L_x_95:
[----:B-1----:R-:W-:Y:S04]  /*8d80*/  MOV R0, UR48 ;  /* 0x0000003000007c02 */ /* 0x002fe80008000f00 */
[----:B------:R1:W3:Y:S03]  /*8d90*/  SYNCS.PHASECHK.TRANS64.TRYWAIT P1, [R0+URZ+0x50], R3 ;  /* 0x00005003000075a7 */ /* 0x0002e600080211ff */
[----:B---3--:R-:W-:Y:S05]  /*8da0*/  @!P1 NANOSLEEP.SYNCS 0x989680 ;  /* 0x009896800000995d */ /* 0x008fea0003900000 */
[----:B------:R-:W3:Y:S02]  /*8db0*/  @!P1 SYNCS.PHASECHK.TRANS64 P1, [R0+URZ+0x50], R3 ;  /* 0x00005003000095a7 */ /* 0x000ee400080210ff */
[----:B---3--:R-:W-:Y:S05]  /*8dc0*/  @!P1 BRA `(.L_x_95) ;  /* 0xfffffffc00ec9947 */ /* 0x008fea000383ffff */
[----:B------:R-:W-:Y:S05]  /*8dd0*/  BRA `(.L_x_94) ;  /* 0xffffffcc00507947 */ /* 0x000fea000383ffff */
.L_x_97:
[----:B-1----:R1:W2:Y:S02]  /*8de0*/  SYNCS.PHASECHK.TRANS64.TRYWAIT P0, [R84+URZ+0xc0], R2 ;  /* 0x0000c002540075a7 */ /* 0x0022a400080011ff */
[----:B--2---:R-:W-:Y:S05]  /*8df0*/  @!P0 NANOSLEEP.SYNCS 0x989680 ;  /* 0x009896800000895d */ /* 0x004fea0003900000 */
[----:B------:R-:W2:Y:S02]  /*8e00*/  @!P0 SYNCS.PHASECHK.TRANS64 P0, [R84+URZ+0xc0], R2 ;  /* 0x0000c002540085a7 */ /* 0x000ea400080010ff */
[----:B--2---:R-:W-:Y:S05]  /*8e10*/  @!P0 BRA `(.L_x_97) ;  /* 0xfffffffc00f08947 */ /* 0x004fea000383ffff */
[----:B------:R-:W-:Y:S05]  /*8e20*/  BRA `(.L_x_96) ;  /* 0xffffffcc007c7947 */ /* 0x000fea000383ffff */
.L_x_106:
[----:B-1----:R1:W2:Y:S02]  /*8e30*/  SYNCS.PHASECHK.TRANS64.TRYWAIT P0, [R2+URZ+0x50], R0 ;  /* 0x00005000020075a7 */ /* 0x0022a400080011ff */
[----:B--2---:R-:W-:Y:S05]  /*8e40*/  @!P0 NANOSLEEP.SYNCS 0x989680 ;  /* 0x009896800000895d */ /* 0x004fea0003900000 */
[----:B------:R-:W2:Y:S02]  /*8e50*/  @!P0 SYNCS.PHASECHK.TRANS64 P0, [R2+URZ+0x50], R0 ;  /* 0x00005000020085a7 */ /* 0x000ea400080010ff */
[----:B--2---:R-:W-:Y:S05]  /*8e60*/  @!P0 BRA `(.L_x_106) ;  /* 0xfffffffc00f08947 */ /* 0x004fea000383ffff */
[----:B------:R-:W-:Y:S05]  /*8e70*/  BRA `(.L_x_105) ;  /* 0xffffffd400a07947 */ /* 0x000fea000383ffff */
.L_x_114:
[----:B-1----:R1:W2:Y:S02]  /*8e80*/  SYNCS.PHASECHK.TRANS64.TRYWAIT P0, [R0+URZ+0x50], R5 ;  /* 0x00005005000075a7 */ /* 0x0022a400080011ff */
[----:B--2---:R-:W-:Y:S05]  /*8e90*/  @!P0 NANOSLEEP.SYNCS 0x989680 ;  /* 0x009896800000895d */ /* 0x004fea0003900000 */
[----:B------:R-:W2:Y:S02]  /*8ea0*/  @!P0 SYNCS.PHASECHK.TRANS64 P0, [R0+URZ+0x50], R5 ;  /* 0x00005005000085a7 */ /* 0x000ea400080010ff */
[----:B--2---:R-:W-:Y:S05]  /*8eb0*/  @!P0 BRA `(.L_x_114) ;  /* 0xfffffffc00f08947 */ /* 0x004fea000383ffff */
[----:B------:R-:W-:Y:S05]  /*8ec0*/  BRA `(.L_x_113) ;  /* 0xffffffdc00e47947 */ /* 0x000fea000383ffff */
.L_x_122:
[----:B--2---:R2:W3:Y:S02]  /*8ed0*/  SYNCS.PHASECHK.TRANS64.TRYWAIT P0, [R2+URZ+0x50], R0 ;  /* 0x00005000020075a7 */ /* 0x0044e400080011ff */
[----:B---3--:R-:W-:Y:S05]  /*8ee0*/  @!P0 NANOSLEEP.SYNCS 0x989680 ;  /* 0x009896800000895d */ /* 0x008fea0003900000 */
[----:B------:R-:W3:Y:S02]  /*8ef0*/  @!P0 SYNCS.PHASECHK.TRANS64 P0, [R2+URZ+0x50], R0 ;  /* 0x00005000020085a7 */ /* 0x000ee400080010ff */
[----:B---3--:R-:W-:Y:S05]  /*8f00*/  @!P0 BRA `(.L_x_122) ;  /* 0xfffffffc00f08947 */ /* 0x008fea000383ffff */
[----:B------:R-:W-:Y:S05]  /*8f10*/  BRA `(.L_x_121) ;  /* 0xffffffe800287947 */ /* 0x000fea000383ffff */
        .weak           $__internal_0_$__cuda_sm10x_tcgen05_guardrail_trap_col_being_dealloced_not_returned_by_alloc
        .type           $__internal_0_$__cuda_sm10x_tcgen05_guardrail_trap_col_being_dealloced_not_returned_by_alloc,@function
        .size           $__internal_0_$__cuda_sm10x_tcgen05_guardrail_trap_col_being_dealloced_not_returned_by_alloc,($__internal_1_$__cuda_sm10x_tcgen05_guardrail_trap_phase_invalid_during_alloc - $__internal_0_$__cuda_sm10x_tcgen05_guardrail_trap_col_being_dealloced_not_returned_by_alloc)
$__internal_0_$__cuda_sm10x_tcgen05_guardrail_trap_col_being_dealloced_not_returned_by_alloc:
[----:B------:R-:W-:Y:S05]  /*8f20*/  BPT.TRAP 0x1 ;  /* 0x000000040000795c */ /* 0x000fea0000300000 */
[----:B------:R-:W-:-:S04]  /*8f30*/  HFMA2 R3, -RZ, RZ, 0, 0 ;  /* 0x00000000ff037431 */ /* 0x000fc800000001ff */
[----:B------:R-:W-:Y:S05]  /*8f40*/  RET.REL.NODEC R2 `(_ZN7cutlass13device_kernelINS_4gemm6kernel13GemmUniversalIN4cute5tupleIJiiiiEEENS1_10collective13CollectiveMmaINS1_35MainloopSm100TmaUmmaWarpSpecializedILi5ELi2ELi4ENS5_IJNS4_1CILi1EEESB_SB_EEEEENS5_IJNSA_ILi64EEENSA_ILi128EEENSA_ILi32EEEEEENS_10tfloat32_tENS5_IJlSB_lEEESI_SJ_NS4_8TiledMMAINS4_8MMA_AtomIJNS4_17SM100_MMA_TF32_SSISI_SI_fLi64ELi128ELNS4_4UMMA5MajorE0ELSO_0ELNSN_7ScaleInE0ELSP_0EEEEEENS4_6LayoutISC_NS5_IJNSA_ILi0EEEST_ST_EEEEENS5_IJNS4_10UnderscoreESW_SW_EEEEENS4_13SM90_TMA_LOADENS4_14ComposedLayoutINS4_7SwizzleILi3ELi4ELi3EEENS4_18smem_ptr_flag_bitsILi32EEENSS_INS5_IJNSA_ILi8EEESG_EEENS5_IJSG_SB_EEEEEEEvNS4_8identityESZ_S19_vS1A_EENS_8epilogue10collective18CollectiveEpilogueINS1C_23Sm100TmaWarpSpecializedILi4ELi2ELi16ELb1ELb0EEEJSH_NS5_IJNSS_ISE_SB_EENSS_ISG_SB_EEEEESI_SJ_SI_SJ_NS1C_6fusion15FusionCallbacksIS1G_NS1K_17LinearCombinationISI_fSI_fLNS_15FloatRoundStyleE2EEESH_S1J_JEEENS4_5SM1004TMEM4LOAD26SM100_TMEM_LOAD_16dp128b8xESZ_S19_NS4_17SM75_U32x4_LDSM_NENS4_14SM90_TMA_STOREES19_NS4_17SM90_U32x4_STSM_NENS4_39AutoVectorizingCopyWithAssumedAlignmentILi128EEEEEEvvEEEEvNT_6ParamsE) ;  /* 0xffffff70022c7950 */ /* 0x000fea0003c3ffff */
        .weak           $__internal_1_$__cuda_sm10x_tcgen05_guardrail_trap_phase_invalid_during_alloc
        .type           $__internal_1_$__cuda_sm10x_tcgen05_guardrail_trap_phase_invalid_during_alloc,@function
        .size           $__internal_1_$__cuda_sm10x_tcgen05_guardrail_trap_phase_invalid_during_alloc,($__internal_2_$__cuda_sm10x_tcgen05_guardrail_trap_unallocated_columns_being_dealloced - $__internal_1_$__cuda_sm10x_tcgen05_guardrail_trap_phase_invalid_during_alloc)
$__internal_1_$__cuda_sm10x_tcgen05_guardrail_trap_phase_invalid_during_alloc:
[----:B------:R-:W-:Y:S05]  /*8f50*/  BPT.TRAP 0x1 ;  /* 0x000000040000795c */ /* 0x000fea0000300000 */
[----:B------:R-:W-:-:S04]  /*8f60*/  MOV R3, 0x0 ;  /* 0x0000000000037802 */ /* 0x000fc80000000f00 */
[----:B------:R-:W-:Y:S05]  /*8f70*/  RET.REL.NODEC R2 `(_ZN7cutlass13device_kernelINS_4gemm6kernel13GemmUniversalIN4cute5tupleIJiiiiEEENS1_10collective13CollectiveMmaINS1_35MainloopSm100TmaUmmaWarpSpecializedILi5ELi2ELi4ENS5_IJNS4_1CILi1EEESB_SB_EEEEENS5_IJNSA_ILi64EEENSA_ILi128EEENSA_ILi32EEEEEENS_10tfloat32_tENS5_IJlSB_lEEESI_SJ_NS4_8TiledMMAINS4_8MMA_AtomIJNS4_17SM100_MMA_TF32_SSISI_SI_fLi64ELi128ELNS4_4UMMA5MajorE0ELSO_0ELNSN_7ScaleInE0ELSP_0EEEEEENS4_6LayoutISC_NS5_IJNSA_ILi0EEEST_ST_EEEEENS5_IJNS4_10UnderscoreESW_SW_EEEEENS4_13SM90_TMA_LOADENS4_14ComposedLayoutINS4_7SwizzleILi3ELi4ELi3EEENS4_18smem_ptr_flag_bitsILi32EEENSS_INS5_IJNSA_ILi8EEESG_EEENS5_IJSG_SB_EEEEEEEvNS4_8identityESZ_S19_vS1A_EENS_8epilogue10collective18CollectiveEpilogueINS1C_23Sm100TmaWarpSpecializedILi4ELi2ELi16ELb1ELb0EEEJSH_NS5_IJNSS_ISE_SB_EENSS_ISG_SB_EEEEESI_SJ_SI_SJ_NS1C_6fusion15FusionCallbacksIS1G_NS1K_17LinearCombinationISI_fSI_fLNS_15FloatRoundStyleE2EEESH_S1J_JEEENS4_5SM1004TMEM4LOAD26SM100_TMEM_LOAD_16dp128b8xESZ_S19_NS4_17SM75_U32x4_LDSM_NENS4_14SM90_TMA_STOREES19_NS4_17SM90_U32x4_STSM_NENS4_39AutoVectorizingCopyWithAssumedAlignmentILi128EEEEEEvvEEEEvNT_6ParamsE) ;  /* 0xffffff7002207950 */ /* 0x000fea0003c3ffff */
        .weak           $__internal_2_$__cuda_sm10x_tcgen05_guardrail_trap_unallocated_columns_being_dealloced
        .type           $__internal_2_$__cuda_sm10x_tcgen05_guardrail_trap_unallocated_columns_being_dealloced,@function
        .size           $__internal_2_$__cuda_sm10x_tcgen05_guardrail_trap_unallocated_columns_being_dealloced,(.L_x_179 - $__internal_2_$__cuda_sm10x_tcgen05_guardrail_trap_unallocated_columns_being_dealloced)
$__internal_2_$__cuda_sm10x_tcgen05_guardrail_trap_unallocated_columns_being_dealloced:
[----:B------:R-:W-:Y:S05]  /*8f80*/  BPT.TRAP 0x1 ;  /* 0x000000040000795c */ /* 0x000fea0000300000 */
[----:B------:R-:W-:-:S04]  /*8f90*/  HFMA2 R3, -RZ, RZ, 0, 0 ;  /* 0x00000000ff037431 */ /* 0x000fc800000001ff */
[----:B------:R-:W-:Y:S05]  /*8fa0*/  RET.REL.NODEC R2 `(_ZN7cutlass13device_kernelINS_4gemm6kernel13GemmUniversalIN4cute5tupleIJiiiiEEENS1_10collective13CollectiveMmaINS1_35MainloopSm100TmaUmmaWarpSpecializedILi5ELi2ELi4ENS5_IJNS4_1CILi1EEESB_SB_EEEEENS5_IJNSA_ILi64EEENSA_ILi128EEENSA_ILi32EEEEEENS_10tfloat32_tENS5_IJlSB_lEEESI_SJ_NS4_8TiledMMAINS4_8MMA_AtomIJNS4_17SM100_MMA_TF32_SSISI_SI_fLi64ELi128ELNS4_4UMMA5MajorE0ELSO_0ELNSN_7ScaleInE0ELSP_0EEEEEENS4_6LayoutISC_NS5_IJNSA_ILi0EEEST_ST_EEEEENS5_IJNS4_10UnderscoreESW_SW_EEEEENS4_13SM90_TMA_LOADENS4_14ComposedLayoutINS4_7SwizzleILi3ELi4ELi3EEENS4_18smem_ptr_flag_bitsILi32EEENSS_INS5_IJNSA_ILi8EEESG_EEENS5_IJSG_SB_EEEEEEEvNS4_8identityESZ_S19_vS1A_EENS_8epilogue10collective18CollectiveEpilogueINS1C_23Sm100TmaWarpSpecializedILi4ELi2ELi16ELb1ELb0EEEJSH_NS5_IJNSS_ISE_SB_EENSS_ISG_SB_EEEEESI_SJ_SI_SJ_NS1C_6fusion15FusionCallbacksIS1G_NS1K_17LinearCombinationISI_fSI_fLNS_15FloatRoundStyleE2EEESH_S1J_JEEENS4_5SM1004TMEM4LOAD26SM100_TMEM_LOAD_16dp128b8xESZ_S19_NS4_17SM75_U32x4_LDSM_NENS4_14SM90_TMA_STOREES19_NS4_17SM90_U32x4_STSM_NENS4_39AutoVectorizingCopyWithAssumedAlignmentILi128EEEEEEvvEEEEvNT_6ParamsE) ;  /* 0xffffff7002147950 */ /* 0x000fea0003c3ffff */
.L_x_178:
[----:B------:R-:W-:-:S00]  /*8fb0*/  BRA `(.L_x_178) ;  /* 0xfffffffc00fc7947 */ /* 0x000fc0000383ffff */
[----:B------:R-:W-:-:S00]  /*8fc0*/  NOP ;  /* 0x0000000000007918 */ /* 0x000fc00000000000 */
        /* <DEDUP_REMOVED lines=11> */
.L_x_179:


//--------------------- .nv.global.init           --------------------------
	.section	.nv.global.init,"aw",@progbits
.nv.global.init:
	.type		$str$27,@object
	.size		$str$27,($str$28 - $str$27)
$str$27:
        /*0000*/ 	.byte	0x28, 0x61, 0x64, 0x64, 0x72, 0x65, 0x73, 0x73, 0x20, 0x26, 0x20, 0x6d, 0x61, 0x73, 0x6b, 0x29
        /*0010*/ 	.byte	0x20, 0x3d, 0x3d, 0x20, 0x30, 0x00
	.type		$str$28,@object
	.size		$str$28,($str$26 - $str$28)
$str$28:
        /*0016*/ 	.byte	0x2f, 0x74, 0x6d, 0x70, 0x2f, 0x63, 0x75, 0x74, 0x6c, 0x61, 0x73, 0x73, 0x5f, 0x73, 0x77, 0x65
        /*0026*/ 	.byte	0x65, 0x70, 0x5f, 0x73, 0x72, 0x63, 0x2f, 0x69, 0x6e, 0x63, 0x6c, 0x75, 0x64, 0x65, 0x2f, 0x63
        /*0036*/ 	.byte	0x75, 0x74, 0x65, 0x2f, 0x70, 0x6f, 0x69, 0x6e, 0x74, 0x65, 0x72, 0x5f, 0x66, 0x6c, 0x61, 0x67
        /*0046*/ 	.byte	0x67, 0x65, 0x64, 0x2e, 0x68, 0x70, 0x70, 0x00
	.type		$str$26,@object
	.size		$str$26,($str$25 - $str$26)
$str$26:
        /*004e*/ 	.byte	0x2f, 0x74, 0x6d, 0x70, 0x2f, 0x63, 0x75, 0x74, 0x6c, 0x61, 0x73, 0x73, 0x5f, 0x73, 0x77, 0x65
        /*005e*/ 	.byte	0x65, 0x70, 0x5f, 0x73, 0x72, 0x63, 0x2f, 0x69, 0x6e, 0x63, 0x6c, 0x75, 0x64, 0x65, 0x2f, 0x63
        /*006e*/ 	.byte	0x75, 0x74, 0x65, 0x2f, 0x61, 0x74, 0x6f, 0x6d, 0x2f, 0x63, 0x6f, 0x70, 0x79, 0x5f, 0x74, 0x72
        /*007e*/ 	.byte	0x61, 0x69, 0x74, 0x73, 0x5f, 0x73, 0x6d, 0x31, 0x30, 0x30, 0x2e, 0x68, 0x70, 0x70, 0x00
	.type		$str$25,@object
	.size		$str$25,(__unnamed_1 - $str$25)
$str$25:
        /*008d*/ 	.byte	0x28, 0x28, 0x75, 0x69, 0x6e, 0x74, 0x33, 0x32, 0x5f, 0x74, 0x28, 0x74, 0x68, 0x72, 0x65, 0x61
        /*009d*/ 	.byte	0x64, 0x49, 0x64, 0x78, 0x2e, 0x78, 0x29, 0x20, 0x2f, 0x20, 0x33, 0x32, 0x29, 0x20, 0x25, 0x20
        /*00ad*/ 	.byte	0x34, 0x29, 0x20, 0x3d, 0x3d, 0x20, 0x28, 0x28, 0x28, 0x74, 0x6d, 0x65, 0x6d, 0x5f, 0x61, 0x64
        /*00bd*/ 	.byte	0x64, 0x72, 0x20, 0x3e, 0x3e, 0x20, 0x31, 0x36, 0x29, 0x20, 0x2f, 0x20, 0x33, 0x32, 0x29, 0x20
        /*00cd*/ 	.byte	0x25, 0x20, 0x34, 0x29, 0x00
	.type		__unnamed_1,@object
	.size		__unnamed_1,(__unnamed_2 - __unnamed_1)
__unnamed_1:
        /*00d2*/ 	.byte	0x61, 0x75, 0x74, 0x6f, 0x20, 0x63, 0x75, 0x74, 0x65, 0x3a, 0x3a, 0x61, 0x73, 0x5f, 0x70, 0x6f
        /* <DEDUP_REMOVED lines=24> */
        /*0262*/ 	.byte	0x30, 0x34, 0x38, 0x3e, 0x3e, 0x3e, 0x3e, 0x5d, 0x00
	.type		__unnamed_2,@object
	.size		__unnamed_2,(.L_2 - __unnamed_2)
__unnamed_2:
        /* <DEDUP_REMOVED lines=45> */
        /*053b*/ 	.byte	0x3e, 0x3e, 0x3e, 0x5d, 0x00
.L_2:


//--------------------- .nv.shared._ZN7cutlass13device_kernelINS_4gemm6kernel13GemmUniversalIN4cute5tupleIJiiiiEEENS1_10collective13CollectiveMmaINS1_35MainloopSm100TmaUmmaWarpSpecializedILi5ELi2ELi4ENS5_IJNS4_1CILi1EEESB_SB_EEEEENS5_IJNSA_ILi64EEENSA_ILi128EEENSA_ILi32EEEEEENS_10tfloat32_tENS5_IJlSB_lEEESI_SJ_NS4_8TiledMMAINS4_8MMA_AtomIJNS4_17SM100_MMA_TF32_SSISI_SI_fLi64ELi128ELNS4_4UMMA5MajorE0ELSO_0ELNSN_7ScaleInE0ELSP_0EEEEEENS4_6LayoutISC_NS5_IJNSA_ILi0EEEST_ST_EEEEENS5_IJNS4_10UnderscoreESW_SW_EEEEENS4_13SM90_TMA_LOADENS4_14ComposedLayoutINS4_7SwizzleILi3ELi4ELi3EEENS4_18smem_ptr_flag_bitsILi32EEENSS_INS5_IJNSA_ILi8EEESG_EEENS5_IJSG_SB_EEEEEEEvNS4_8identityESZ_S19_vS1A_EENS_8epilogue10collective18CollectiveEpilogueINS1C_23Sm100TmaWarpSpecializedILi4ELi2ELi16ELb1ELb0EEEJSH_NS5_IJNSS_ISE_SB_EENSS_ISG_SB_EEEEESI_SJ_SI_SJ_NS1C_6fusion15FusionCallbacksIS1G_NS1K_17LinearCombinationISI_fSI_fLNS_15FloatRoundStyleE2EEESH_S1J_JEEENS4_5SM1004TMEM4LOAD26SM100_TMEM_LOAD_16dp128b8xESZ_S19_NS4_17SM75_U32x4_LDSM_NENS4_14SM90_TMA_STOREES19_NS4_17SM90_U32x4_STSM_NENS4_39AutoVectorizingCopyWithAssumedAlignmentILi128EEEEEEvvEEEEvNT_6ParamsE --------------------------
	.section	.nv.shared._ZN7cutlass13device_kernelINS_4gemm6kernel13GemmUniversalIN4cute5tupleIJiiiiEEENS1_10collective13CollectiveMmaINS1_35MainloopSm100TmaUmmaWarpSpecializedILi5ELi2ELi4ENS5_IJNS4_1CILi1EEESB_SB_EEEEENS5_IJNSA_ILi64EEENSA_ILi128EEENSA_ILi32EEEEEENS_10tfloat32_tENS5_IJlSB_lEEESI_SJ_NS4_8TiledMMAINS4_8MMA_AtomIJNS4_17SM100_MMA_TF32_SSISI_SI_fLi64ELi128ELNS4_4UMMA5MajorE0ELSO_0ELNSN_7ScaleInE0ELSP_0EEEEEENS4_6LayoutISC_NS5_IJNSA_ILi0EEEST_ST_EEEEENS5_IJNS4_10UnderscoreESW_SW_EEEEENS4_13SM90_TMA_LOADENS4_14ComposedLayoutINS4_7SwizzleILi3ELi4ELi3EEENS4_18smem_ptr_flag_bitsILi32EEENSS_INS5_IJNSA_ILi8EEESG_EEENS5_IJSG_SB_EEEEEEEvNS4_8identityESZ_S19_vS1A_EENS_8epilogue10collective18CollectiveEpilogueINS1C_23Sm100TmaWarpSpecializedILi4ELi2ELi16ELb1ELb0EEEJSH_NS5_IJNSS_ISE_SB_EENSS_ISG_SB_EEEEESI_SJ_SI_SJ_NS1C_6fusion15FusionCallbacksIS1G_NS1K_17LinearCombinationISI_fSI_fLNS_15FloatRoundStyleE2EEESH_S1J_JEEENS4_5SM1004TMEM4LOAD26SM100_TMEM_LOAD_16dp128b8xESZ_S19_NS4_17SM75_U32x4_LDSM_NENS4_14SM90_TMA_STOREES19_NS4_17SM90_U32x4_STSM_NENS4_39AutoVectorizingCopyWithAssumedAlignmentILi128EEEEEEvvEEEEvNT_6ParamsE,"aw",@nobits
	.sectionflags	@""
	.align	16
	.zero		1024


//--------------------- .nv.shared.reserved.0     --------------------------
	.section	.nv.shared.reserved.0,"aw",@nobits
	.weak		__nv_reservedSMEM_offset_0_alias
	.size		__nv_reservedSMEM_offset_0_alias, 0, 64
	.other		__nv_reservedSMEM_offset_0_alias,@"STO_CUDA_RESERVED_SHARED STV_DEFAULT"
__nv_reservedSMEM_offset_0_alias:
	.zero		0
.nv.shared.reserved.0:
	.zero		64
	.weak		__nv_reservedSMEM_tcgen05_partition
	.type		__nv_reservedSMEM_tcgen05_partition,@object
	.size		__nv_reservedSMEM_tcgen05_partition,(.L_0 - __nv_reservedSMEM_tcgen05_partition)
__nv_reservedSMEM_tcgen05_partition:
	.zero		32
.L_0:


//--------------------- .nv.global                --------------------------
	.section	.nv.global,"aw",@nobits
.nv.global:
	.type		_ZN39_INTERNAL_b6c89ca5_4_k_cu_91ea1470_98774cute1_E,@object
	.size		_ZN39_INTERNAL_b6c89ca5_4_k_cu_91ea1470_98774cute1_E,(_ZN39_INTERNAL_b6c89ca5_4_k_cu_91ea1470_98774cuda3std3__45__cpo6cbeginE - _ZN39_INTERNAL_b6c89ca5_4_k_cu_91ea1470_98774cute1_E)
_ZN39_INTERNAL_b6c89ca5_4_k_cu_91ea1470_98774cute1_E:
	.zero		1
	.type		_ZN39_INTERNAL_b6c89ca5_4_k_cu_91ea1470_98774cuda3std3__45__cpo6cbeginE,@object
	.size		_ZN39_INTERNAL_b6c89ca5_4_k_cu_91ea1470_98774cuda3std3__45__cpo6cbeginE,(_ZN39_INTERNAL_b6c89ca5_4_k_cu_91ea1470_98774cuda3std3__48in_placeE - _ZN39_INTERNAL_b6c89ca5_4_k_cu_91ea1470_98774cuda3std3__45__cpo6cbeginE)
_ZN39_INTERNAL_b6c89ca5_4_k_cu_91ea1470_98774cuda3std3__45__cpo6cbeginE:
	.zero		1
	.type		_ZN39_INTERNAL_b6c89ca5_4_k_cu_91ea1470_98774cuda3std3__48in_placeE,@object
	.size		_ZN39_INTERNAL_b6c89ca5_4_k_cu_91ea1470_98774cuda3std3__48in_placeE,(_ZN39_INTERNAL_b6c89ca5_4_k_cu_91ea1470_98774cuda3std6ranges3__45__cpo9iter_moveE - _ZN39_INTERNAL_b6c89ca5_4_k_cu_91ea1470_98774cuda3std3__48in_placeE)
_ZN39_INTERNAL_b6c89ca5_4_k_cu_91ea1470_98774cuda3std3__48in_placeE:
	.zero		1
	.type		_ZN39_INTERNAL_b6c89ca5_4_k_cu_91ea1470_98774cuda3std6ranges3__45__cpo9iter_moveE,@object
	.size		_ZN39_INTERNAL_b6c89ca5_4_k_cu_91ea1470_98774cuda3std6ranges3__45__cpo9iter_moveE,(_ZN39_INTERNAL_b6c89ca5_4_k_cu_91ea1470_98774cuda3std3__45__cpo5beginE - _ZN39_INTERNAL_b6c89ca5_4_k_cu_91ea1470_98774cuda3std6ranges3__45__cpo9iter_moveE)
_ZN39_INTERNAL_b6c89ca5_4_k_cu_91ea1470_98774cuda3std6ranges3__45__cpo9iter_moveE:
	.zero		1
	.type		_ZN39_INTERNAL_b6c89ca5_4_k_cu_91ea1470_98774cuda3std3__45__cpo5beginE,@object
	.size		_ZN39_INTERNAL_b6c89ca5_4_k_cu_91ea1470_98774cuda3std3__45__cpo5beginE,(_ZN39_INTERNAL_b6c89ca5_4_k_cu_91ea1470_98774cuda3std3__441_GLOBAL__N__b6c89ca5_4_k_cu_91ea1470_98776ignoreE - _ZN39_INTERNAL_b6c89ca5_4_k_cu_91ea1470_98774cuda3std3__45__cpo5beginE)
_ZN39_INTERNAL_b6c89ca5_4_k_cu_91ea1470_98774cuda3std3__45__cpo5beginE:
	.zero		1
	.type		_ZN39_INTERNAL_b6c89ca5_4_k_cu_91ea1470_98774cuda3std3__441_GLOBAL__N__b6c89ca5_4_k_cu_91ea1470_98776ignoreE,@object
	.size		_ZN39_INTERNAL_b6c89ca5_4_k_cu_91ea1470_98774cuda3std3__441_GLOBAL__N__b6c89ca5_4_k_cu_91ea1470_98776ignoreE,(_ZN39_INTERNAL_b6c89ca5_4_k_cu_91ea1470_98774cute7productE - _ZN39_INTERNAL_b6c89ca5_4_k_cu_91ea1470_98774cuda3std3__441_GLOBAL__N__b6c89ca5_4_k_cu_91ea1470_98776ignoreE)
_ZN39_INTERNAL_b6c89ca5_4_k_cu_91ea1470_98774cuda3std3__441_GLOBAL__N__b6c89ca5_4_k_cu_91ea1470_98776ignoreE:
	.zero		1
	.type		_ZN39_INTERNAL_b6c89ca5_4_k_cu_91ea1470_98774cute7productE,@object
	.size		_ZN39_INTERNAL_b6c89ca5_4_k_cu_91ea1470_98774cute7productE,(_ZN39_INTERNAL_b6c89ca5_4_k_cu_91ea1470_98774cuda3std3__45__cpo3endE - _ZN39_INTERNAL_b6c89ca5_4_k_cu_91ea1470_98774cute7productE)
_ZN39_INTERNAL_b6c89ca5_4_k_cu_91ea1470_98774cute7productE:
	.zero		1
	.type		_ZN39_INTERNAL_b6c89ca5_4_k_cu_91ea1470_98774cuda3std3__45__cpo3endE,@object
	.size		_ZN39_INTERNAL_b6c89ca5_4_k_cu_91ea1470_98774cuda3std3__45__cpo3endE,(_ZN39_INTERNAL_b6c89ca5_4_k_cu_91ea1470_98774cuda3std3__419piecewise_constructE - _ZN39_INTERNAL_b6c89ca5_4_k_cu_91ea1470_98774cuda3std3__45__cpo3endE)
_ZN39_INTERNAL_b6c89ca5_4_k_cu_91ea1470_98774cuda3std3__45__cpo3endE:
	.zero		1
	.type		_ZN39_INTERNAL_b6c89ca5_4_k_cu_91ea1470_98774cuda3std3__419piecewise_constructE,@object
	.size		_ZN39_INTERNAL_b6c89ca5_4_k_cu_91ea1470_98774cuda3std3__419piecewise_constructE,(_ZN39_INTERNAL_b6c89ca5_4_k_cu_91ea1470_98774cuda3std3__45__cpo4cendE - _ZN39_INTERNAL_b6c89ca5_4_k_cu_91ea1470_98774cuda3std3__419piecewise_constructE)
_ZN39_INTERNAL_b6c89ca5_4_k_cu_91ea1470_98774cuda3std3__419piecewise_constructE:
	.zero		1
	.type		_ZN39_INTERNAL_b6c89ca5_4_k_cu_91ea1470_98774cuda3std3__45__cpo4cendE,@object
	.size		_ZN39_INTERNAL_b6c89ca5_4_k_cu_91ea1470_98774cuda3std3__45__cpo4cendE,(_ZN39_INTERNAL_b6c89ca5_4_k_cu_91ea1470_98774cuda3std6ranges3__45__cpo4swapE - _ZN39_INTERNAL_b6c89ca5_4_k_cu_91ea1470_98774cuda3std3__45__cpo4cendE)
_ZN39_INTERNAL_b6c89ca5_4_k_cu_91ea1470_98774cuda3std3__45__cpo4cendE:
	.zero		1
	.type		_ZN39_INTERNAL_b6c89ca5_4_k_cu_91ea1470_98774cuda3std6ranges3__45__cpo4swapE,@object
	.size		_ZN39_INTERNAL_b6c89ca5_4_k_cu_91ea1470_98774cuda3std6ranges3__45__cpo4swapE,(.L_10 - _ZN39_INTERNAL_b6c89ca5_4_k_cu_91ea1470_98774cuda3std6ranges3__45__cpo4swapE)
_ZN39_INTERNAL_b6c89ca5_4_k_cu_91ea1470_98774cuda3std6ranges3__45__cpo4swapE:
	.zero		1
.L_10:


//--------------------- .nv.constant0._ZN7cutlass13device_kernelINS_4gemm6kernel13GemmUniversalIN4cute5tupleIJiiiiEEENS1_10collective13CollectiveMmaINS1_35MainloopSm100TmaUmmaWarpSpecializedILi5ELi2ELi4ENS5_IJNS4_1CILi1EEESB_SB_EEEEENS5_IJNSA_ILi64EEENSA_ILi128EEENSA_ILi32EEEEEENS_10tfloat32_tENS5_IJlSB_lEEESI_SJ_NS4_8TiledMMAINS4_8MMA_AtomIJNS4_17SM100_MMA_TF32_SSISI_SI_fLi64ELi128ELNS4_4UMMA5MajorE0ELSO_0ELNSN_7ScaleInE0ELSP_0EEEEEENS4_6LayoutISC_NS5_IJNSA_ILi0EEEST_ST_EEEEENS5_IJNS4_10UnderscoreESW_SW_EEEEENS4_13SM90_TMA_LOADENS4_14ComposedLayoutINS4_7SwizzleILi3ELi4ELi3EEENS4_18smem_ptr_flag_bitsILi32EEENSS_INS5_IJNSA_ILi8EEESG_EEENS5_IJSG_SB_EEEEEEEvNS4_8identityESZ_S19_vS1A_EENS_8epilogue10collective18CollectiveEpilogueINS1C_23Sm100TmaWarpSpecializedILi4ELi2ELi16ELb1ELb0EEEJSH_NS5_IJNSS_ISE_SB_EENSS_ISG_SB_EEEEESI_SJ_SI_SJ_NS1C_6fusion15FusionCallbacksIS1G_NS1K_17LinearCombinationISI_fSI_fLNS_15FloatRoundStyleE2EEESH_S1J_JEEENS4_5SM1004TMEM4LOAD26SM100_TMEM_LOAD_16dp128b8xESZ_S19_NS4_17SM75_U32x4_LDSM_NENS4_14SM90_TMA_STOREES19_NS4_17SM90_U32x4_STSM_NENS4_39AutoVectorizingCopyWithAssumedAlignmentILi128EEEEEEvvEEEEvNT_6ParamsE --------------------------
	.section	.nv.constant0._ZN7cutlass13device_kernelINS_4gemm6kernel13GemmUniversalIN4cute5tupleIJiiiiEEENS1_10collective13CollectiveMmaINS1_35MainloopSm100TmaUmmaWarpSpecializedILi5ELi2ELi4ENS5_IJNS4_1CILi1EEESB_SB_EEEEENS5_IJNSA_ILi64EEENSA_ILi128EEENSA_ILi32EEEEEENS_10tfloat32_tENS5_IJlSB_lEEESI_SJ_NS4_8TiledMMAINS4_8MMA_AtomIJNS4_17SM100_MMA_TF32_SSISI_SI_fLi64ELi128ELNS4_4UMMA5MajorE0ELSO_0ELNSN_7ScaleInE0ELSP_0EEEEEENS4_6LayoutISC_NS5_IJNSA_ILi0EEEST_ST_EEEEENS5_IJNS4_10UnderscoreESW_SW_EEEEENS4_13SM90_TMA_LOADENS4_14ComposedLayoutINS4_7SwizzleILi3ELi4ELi3EEENS4_18smem_ptr_flag_bitsILi32EEENSS_INS5_IJNSA_ILi8EEESG_EEENS5_IJSG_SB_EEEEEEEvNS4_8identityESZ_S19_vS1A_EENS_8epilogue10collective18CollectiveEpilogueINS1C_23Sm100TmaWarpSpecializedILi4ELi2ELi16ELb1ELb0EEEJSH_NS5_IJNSS_ISE_SB_EENSS_ISG_SB_EEEEESI_SJ_SI_SJ_NS1C_6fusion15FusionCallbacksIS1G_NS1K_17LinearCombinationISI_fSI_fLNS_15FloatRoundStyleE2EEESH_S1J_JEEENS4_5SM1004TMEM4LOAD26SM100_TMEM_LOAD_16dp128b8xESZ_S19_NS4_17SM75_U32x4_LDSM_NENS4_14SM90_TMA_STOREES19_NS4_17SM90_U32x4_STSM_NENS4_39AutoVectorizingCopyWithAssumedAlignmentILi128EEEEEEvvEEEEvNT_6ParamsE,"a",@progbits
	.sectionflags	@""
	.align	4
.nv.constant0._ZN7cutlass13device_kernelINS_4gemm6kernel13GemmUniversalIN4cute5tupleIJiiiiEEENS1_10collective13CollectiveMmaINS1_35MainloopSm100TmaUmmaWarpSpecializedILi5ELi2ELi4ENS5_IJNS4_1CILi1EEESB_SB_EEEEENS5_IJNSA_ILi64EEENSA_ILi128EEENSA_ILi32EEEEEENS_10tfloat32_tENS5_IJlSB_lEEESI_SJ_NS4_8TiledMMAINS4_8MMA_AtomIJNS4_17SM100_MMA_TF32_SSISI_SI_fLi64ELi128ELNS4_4UMMA5MajorE0ELSO_0ELNSN_7ScaleInE0ELSP_0EEEEEENS4_6LayoutISC_NS5_IJNSA_ILi0EEEST_ST_EEEEENS5_IJNS4_10UnderscoreESW_SW_EEEEENS4_13SM90_TMA_LOADENS4_14ComposedLayoutINS4_7SwizzleILi3ELi4ELi3EEENS4_18smem_ptr_flag_bitsILi32EEENSS_INS5_IJNSA_ILi8EEESG_EEENS5_IJSG_SB_EEEEEEEvNS4_8identityESZ_S19_vS1A_EENS_8epilogue10collective18CollectiveEpilogueINS1C_23Sm100TmaWarpSpecializedILi4ELi2ELi16ELb1ELb0EEEJSH_NS5_IJNSS_ISE_SB_EENSS_ISG_SB_EEEEESI_SJ_SI_SJ_NS1C_6fusion15FusionCallbacksIS1G_NS1K_17LinearCombinationISI_fSI_fLNS_15FloatRoundStyleE2EEESH_S1J_JEEENS4_5SM1004TMEM4LOAD26SM100_TMEM_LOAD_16dp128b8xESZ_S19_NS4_17SM75_U32x4_LDSM_NENS4_14SM90_TMA_STOREES19_NS4_17SM90_U32x4_STSM_NENS4_39AutoVectorizingCopyWithAssumedAlignmentILi128EEEEEEvvEEEEvNT_6ParamsE:
	.zero		2944


//--------------------- SYMBOLS --------------------------

	.type		.nv.reservedSmem.offset0,@object
	.size		.nv.reservedSmem.offset0,0x4
	.type		.nv.reservedSmem.cap,@object
	.size		.nv.reservedSmem.cap,0x4
	.type		__assertfail,@function
